//
// Generated by NVIDIA NVVM Compiler
//
// Compiler Build ID: CL-36424714
// Cuda compilation tools, release 13.0, V13.0.88
// Based on NVVM 20.0.0
//

.version 9.0
.target sm_100
.address_size 64

	// .globl	_Z24kernel_1d_conv_const_memPiS_ii
.const .align 4 .b8 M[20];
.extern .shared .align 16 .b8 N_shared[];

.visible .entry _Z24kernel_1d_conv_const_memPiS_ii(
	.param .u64 .ptr .align 1 _Z24kernel_1d_conv_const_memPiS_ii_param_0,
	.param .u64 .ptr .align 1 _Z24kernel_1d_conv_const_memPiS_ii_param_1,
	.param .u32 _Z24kernel_1d_conv_const_memPiS_ii_param_2,
	.param .u32 _Z24kernel_1d_conv_const_memPiS_ii_param_3
)
{
	.reg .pred 	%p<55>;
	.reg .b32 	%r<136>;
	.reg .b64 	%rd<49>;

	ld.param.u64 	%rd6, [_Z24kernel_1d_conv_const_memPiS_ii_param_0];
	ld.param.u64 	%rd5, [_Z24kernel_1d_conv_const_memPiS_ii_param_1];
	ld.param.u32 	%r65, [_Z24kernel_1d_conv_const_memPiS_ii_param_2];
	ld.param.u32 	%r66, [_Z24kernel_1d_conv_const_memPiS_ii_param_3];
	cvta.to.global.u64 	%rd1, %rd6;
	mov.u32 	%r68, %ctaid.x;
	mov.u32 	%r69, %ntid.x;
	mov.u32 	%r70, %tid.x;
	mad.lo.s32 	%r1, %r68, %r69, %r70;
	shr.u32 	%r71, %r65, 31;
	add.s32 	%r72, %r65, %r71;
	shr.s32 	%r73, %r72, 1;
	sub.s32 	%r2, %r1, %r73;
	setp.lt.s32 	%p1, %r65, 1;
	mov.b32 	%r112, 0;
	@%p1 bra 	$L__BB0_41;
	and.b32  	%r3, %r65, 7;
	setp.lt.u32 	%p2, %r65, 8;
	mov.b32 	%r128, 0;
	mov.u32 	%r112, %r128;
	@%p2 bra 	$L__BB0_20;
	and.b32  	%r128, %r65, 2147483640;
	mov.b32 	%r110, 0;
	mov.u64 	%rd8, M;
	mov.u32 	%r112, %r110;
$L__BB0_3:
	.pragma "nounroll";
	add.s32 	%r7, %r2, %r110;
	setp.lt.s32 	%p3, %r7, 0;
	setp.ge.s32 	%p4, %r7, %r66;
	mul.wide.u32 	%rd7, %r110, 4;
	add.s64 	%rd2, %rd8, %rd7;
	or.pred  	%p5, %p3, %p4;
	@%p5 bra 	$L__BB0_5;
	mul.wide.u32 	%rd9, %r7, 4;
	add.s64 	%rd10, %rd1, %rd9;
	ld.global.u32 	%r77, [%rd10];
	ld.const.u32 	%r78, [%rd2];
	mad.lo.s32 	%r112, %r78, %r77, %r112;
$L__BB0_5:
	add.s32 	%r10, %r7, 1;
	setp.lt.s32 	%p6, %r10, 0;
	setp.ge.s32 	%p7, %r10, %r66;
	or.pred  	%p8, %p6, %p7;
	@%p8 bra 	$L__BB0_7;
	mul.wide.u32 	%rd11, %r10, 4;
	add.s64 	%rd12, %rd1, %rd11;
	ld.global.u32 	%r79, [%rd12];
	ld.const.u32 	%r80, [%rd2+4];
	mad.lo.s32 	%r112, %r80, %r79, %r112;
$L__BB0_7:
	add.s32 	%r13, %r7, 2;
	setp.lt.s32 	%p9, %r13, 0;
	setp.ge.s32 	%p10, %r13, %r66;
	or.pred  	%p11, %p9, %p10;
	@%p11 bra 	$L__BB0_9;
	mul.wide.u32 	%rd13, %r13, 4;
	add.s64 	%rd14, %rd1, %rd13;
	ld.global.u32 	%r81, [%rd14];
	ld.const.u32 	%r82, [%rd2+8];
	mad.lo.s32 	%r112, %r82, %r81, %r112;
$L__BB0_9:
	add.s32 	%r16, %r7, 3;
	setp.lt.s32 	%p12, %r16, 0;
	setp.ge.s32 	%p13, %r16, %r66;
	or.pred  	%p14, %p12, %p13;
	@%p14 bra 	$L__BB0_11;
	mul.wide.u32 	%rd15, %r16, 4;
	add.s64 	%rd16, %rd1, %rd15;
	ld.global.u32 	%r83, [%rd16];
	ld.const.u32 	%r84, [%rd2+12];
	mad.lo.s32 	%r112, %r84, %r83, %r112;
$L__BB0_11:
	add.s32 	%r19, %r7, 4;
	setp.lt.s32 	%p15, %r19, 0;
	setp.ge.s32 	%p16, %r19, %r66;
	or.pred  	%p17, %p15, %p16;
	@%p17 bra 	$L__BB0_13;
	mul.wide.u32 	%rd17, %r19, 4;
	add.s64 	%rd18, %rd1, %rd17;
	ld.global.u32 	%r85, [%rd18];
	ld.const.u32 	%r86, [%rd2+16];
	mad.lo.s32 	%r112, %r86, %r85, %r112;
$L__BB0_13:
	add.s32 	%r22, %r7, 5;
	setp.lt.s32 	%p18, %r22, 0;
	setp.ge.s32 	%p19, %r22, %r66;
	or.pred  	%p20, %p18, %p19;
	@%p20 bra 	$L__BB0_15;
	mul.wide.u32 	%rd19, %r22, 4;
	add.s64 	%rd20, %rd1, %rd19;
	ld.global.u32 	%r87, [%rd20];
	ld.const.u32 	%r88, [%rd2+20];
	mad.lo.s32 	%r112, %r88, %r87, %r112;
$L__BB0_15:
	add.s32 	%r25, %r7, 6;
	setp.lt.s32 	%p21, %r25, 0;
	setp.ge.s32 	%p22, %r25, %r66;
	or.pred  	%p23, %p21, %p22;
	@%p23 bra 	$L__BB0_17;
	mul.wide.u32 	%rd21, %r25, 4;
	add.s64 	%rd22, %rd1, %rd21;
	ld.global.u32 	%r89, [%rd22];
	ld.const.u32 	%r90, [%rd2+24];
	mad.lo.s32 	%r112, %r90, %r89, %r112;
$L__BB0_17:
	add.s32 	%r28, %r7, 7;
	setp.lt.s32 	%p24, %r28, 0;
	setp.ge.s32 	%p25, %r28, %r66;
	or.pred  	%p26, %p24, %p25;
	@%p26 bra 	$L__BB0_19;
	mul.wide.u32 	%rd23, %r28, 4;
	add.s64 	%rd24, %rd1, %rd23;
	ld.global.u32 	%r91, [%rd24];
	ld.const.u32 	%r92, [%rd2+28];
	mad.lo.s32 	%r112, %r92, %r91, %r112;
$L__BB0_19:
	add.s32 	%r110, %r110, 8;
	setp.ne.s32 	%p27, %r110, %r128;
	@%p27 bra 	$L__BB0_3;
$L__BB0_20:
	setp.eq.s32 	%p28, %r3, 0;
	@%p28 bra 	$L__BB0_41;
	and.b32  	%r35, %r65, 3;
	setp.lt.u32 	%p29, %r3, 4;
	@%p29 bra 	$L__BB0_31;
	add.s32 	%r36, %r2, %r128;
	setp.lt.s32 	%p30, %r36, 0;
	setp.ge.s32 	%p31, %r36, %r66;
	mul.wide.u32 	%rd25, %r128, 4;
	mov.u64 	%rd26, M;
	add.s64 	%rd3, %rd26, %rd25;
	or.pred  	%p32, %p30, %p31;
	@%p32 bra 	$L__BB0_24;
	mul.wide.u32 	%rd27, %r36, 4;
	add.s64 	%rd28, %rd1, %rd27;
	ld.global.u32 	%r94, [%rd28];
	ld.const.u32 	%r95, [%rd3];
	mad.lo.s32 	%r112, %r95, %r94, %r112;
$L__BB0_24:
	add.s32 	%r39, %r36, 1;
	setp.lt.s32 	%p33, %r39, 0;
	setp.ge.s32 	%p34, %r39, %r66;
	or.pred  	%p35, %p33, %p34;
	@%p35 bra 	$L__BB0_26;
	mul.wide.u32 	%rd29, %r39, 4;
	add.s64 	%rd30, %rd1, %rd29;
	ld.global.u32 	%r96, [%rd30];
	ld.const.u32 	%r97, [%rd3+4];
	mad.lo.s32 	%r112, %r97, %r96, %r112;
$L__BB0_26:
	add.s32 	%r42, %r36, 2;
	setp.lt.s32 	%p36, %r42, 0;
	setp.ge.s32 	%p37, %r42, %r66;
	or.pred  	%p38, %p36, %p37;
	@%p38 bra 	$L__BB0_28;
	mul.wide.u32 	%rd31, %r42, 4;
	add.s64 	%rd32, %rd1, %rd31;
	ld.global.u32 	%r98, [%rd32];
	ld.const.u32 	%r99, [%rd3+8];
	mad.lo.s32 	%r112, %r99, %r98, %r112;
$L__BB0_28:
	add.s32 	%r45, %r36, 3;
	setp.lt.s32 	%p39, %r45, 0;
	setp.ge.s32 	%p40, %r45, %r66;
	or.pred  	%p41, %p39, %p40;
	@%p41 bra 	$L__BB0_30;
	mul.wide.u32 	%rd33, %r45, 4;
	add.s64 	%rd34, %rd1, %rd33;
	ld.global.u32 	%r100, [%rd34];
	ld.const.u32 	%r101, [%rd3+12];
	mad.lo.s32 	%r112, %r101, %r100, %r112;
$L__BB0_30:
	add.s32 	%r128, %r128, 4;
$L__BB0_31:
	setp.eq.s32 	%p42, %r35, 0;
	@%p42 bra 	$L__BB0_41;
	setp.eq.s32 	%p43, %r35, 1;
	@%p43 bra 	$L__BB0_38;
	add.s32 	%r52, %r2, %r128;
	setp.lt.s32 	%p44, %r52, 0;
	setp.ge.s32 	%p45, %r52, %r66;
	mul.wide.u32 	%rd35, %r128, 4;
	mov.u64 	%rd36, M;
	add.s64 	%rd4, %rd36, %rd35;
	or.pred  	%p46, %p44, %p45;
	@%p46 bra 	$L__BB0_35;
	mul.wide.u32 	%rd37, %r52, 4;
	add.s64 	%rd38, %rd1, %rd37;
	ld.global.u32 	%r103, [%rd38];
	ld.const.u32 	%r104, [%rd4];
	mad.lo.s32 	%r112, %r104, %r103, %r112;
$L__BB0_35:
	add.s32 	%r55, %r52, 1;
	setp.lt.s32 	%p47, %r55, 0;
	setp.ge.s32 	%p48, %r55, %r66;
	or.pred  	%p49, %p47, %p48;
	@%p49 bra 	$L__BB0_37;
	mul.wide.u32 	%rd39, %r55, 4;
	add.s64 	%rd40, %rd1, %rd39;
	ld.global.u32 	%r105, [%rd40];
	ld.const.u32 	%r106, [%rd4+4];
	mad.lo.s32 	%r112, %r106, %r105, %r112;
$L__BB0_37:
	add.s32 	%r128, %r128, 2;
$L__BB0_38:
	and.b32  	%r107, %r65, 1;
	setp.eq.b32 	%p50, %r107, 1;
	not.pred 	%p51, %p50;
	@%p51 bra 	$L__BB0_41;
	add.s32 	%r62, %r2, %r128;
	setp.lt.s32 	%p52, %r62, 0;
	setp.ge.s32 	%p53, %r62, %r66;
	or.pred  	%p54, %p52, %p53;
	@%p54 bra 	$L__BB0_41;
	mul.wide.u32 	%rd41, %r62, 4;
	add.s64 	%rd42, %rd1, %rd41;
	ld.global.u32 	%r108, [%rd42];
	mul.wide.u32 	%rd43, %r128, 4;
	mov.u64 	%rd44, M;
	add.s64 	%rd45, %rd44, %rd43;
	ld.const.u32 	%r109, [%rd45];
	mad.lo.s32 	%r112, %r109, %r108, %r112;
$L__BB0_41:
	cvta.to.global.u64 	%rd46, %rd5;
	mul.wide.s32 	%rd47, %r1, 4;
	add.s64 	%rd48, %rd46, %rd47;
	st.global.u32 	[%rd48], %r112;
	ret;

}
	// .globl	_Z25kernel_1d_conv_shared_memPiS_ii
.visible .entry _Z25kernel_1d_conv_shared_memPiS_ii(
	.param .u64 .ptr .align 1 _Z25kernel_1d_conv_shared_memPiS_ii_param_0,
	.param .u64 .ptr .align 1 _Z25kernel_1d_conv_shared_memPiS_ii_param_1,
	.param .u32 _Z25kernel_1d_conv_shared_memPiS_ii_param_2,
	.param .u32 _Z25kernel_1d_conv_shared_memPiS_ii_param_3
)
{
	.reg .pred 	%p<55>;
	.reg .b32 	%r<152>;
	.reg .b64 	%rd<21>;

	ld.param.u64 	%rd5, [_Z25kernel_1d_conv_shared_memPiS_ii_param_0];
	ld.param.u64 	%rd4, [_Z25kernel_1d_conv_shared_memPiS_ii_param_1];
	ld.param.u32 	%r57, [_Z25kernel_1d_conv_shared_memPiS_ii_param_2];
	ld.param.u32 	%r58, [_Z25kernel_1d_conv_shared_memPiS_ii_param_3];
	cvta.to.global.u64 	%rd6, %rd5;
	mov.u32 	%r60, %ctaid.x;
	mov.u32 	%r61, %ntid.x;
	mov.u32 	%r62, %tid.x;
	mad.lo.s32 	%r1, %r60, %r61, %r62;
	mul.wide.s32 	%rd7, %r1, 4;
	add.s64 	%rd8, %rd6, %rd7;
	ld.global.u32 	%r63, [%rd8];
	shl.b32 	%r64, %r1, 2;
	mov.u32 	%r65, N_shared;
	add.s32 	%r66, %r65, %r64;
	st.shared.u32 	[%r66], %r63;
	bar.sync 	0;
	shr.u32 	%r67, %r57, 31;
	add.s32 	%r68, %r57, %r67;
	shr.s32 	%r69, %r68, 1;
	sub.s32 	%r2, %r1, %r69;
	setp.lt.s32 	%p1, %r57, 1;
	mov.b32 	%r128, 0;
	@%p1 bra 	$L__BB1_41;
	and.b32  	%r3, %r57, 7;
	setp.lt.u32 	%p2, %r57, 8;
	mov.b32 	%r144, 0;
	mov.u32 	%r128, %r144;
	@%p2 bra 	$L__BB1_20;
	and.b32  	%r144, %r57, 2147483640;
	mov.b32 	%r126, 0;
	mov.u64 	%rd10, M;
	mov.u32 	%r128, %r126;
$L__BB1_3:
	.pragma "nounroll";
	add.s32 	%r7, %r2, %r126;
	setp.lt.s32 	%p3, %r7, 0;
	setp.ge.s32 	%p4, %r7, %r58;
	shl.b32 	%r73, %r7, 2;
	add.s32 	%r8, %r65, %r73;
	mul.wide.u32 	%rd9, %r126, 4;
	add.s64 	%rd1, %rd10, %rd9;
	or.pred  	%p5, %p3, %p4;
	@%p5 bra 	$L__BB1_5;
	ld.shared.u32 	%r75, [%r8];
	ld.const.u32 	%r76, [%rd1];
	mad.lo.s32 	%r128, %r76, %r75, %r128;
$L__BB1_5:
	add.s32 	%r77, %r7, 1;
	setp.lt.s32 	%p6, %r77, 0;
	setp.ge.s32 	%p7, %r77, %r58;
	or.pred  	%p8, %p6, %p7;
	@%p8 bra 	$L__BB1_7;
	ld.shared.u32 	%r78, [%r8+4];
	ld.const.u32 	%r79, [%rd1+4];
	mad.lo.s32 	%r128, %r79, %r78, %r128;
$L__BB1_7:
	add.s32 	%r80, %r7, 2;
	setp.lt.s32 	%p9, %r80, 0;
	setp.ge.s32 	%p10, %r80, %r58;
	or.pred  	%p11, %p9, %p10;
	@%p11 bra 	$L__BB1_9;
	ld.shared.u32 	%r81, [%r8+8];
	ld.const.u32 	%r82, [%rd1+8];
	mad.lo.s32 	%r128, %r82, %r81, %r128;
$L__BB1_9:
	add.s32 	%r83, %r7, 3;
	setp.lt.s32 	%p12, %r83, 0;
	setp.ge.s32 	%p13, %r83, %r58;
	or.pred  	%p14, %p12, %p13;
	@%p14 bra 	$L__BB1_11;
	ld.shared.u32 	%r84, [%r8+12];
	ld.const.u32 	%r85, [%rd1+12];
	mad.lo.s32 	%r128, %r85, %r84, %r128;
$L__BB1_11:
	add.s32 	%r86, %r7, 4;
	setp.lt.s32 	%p15, %r86, 0;
	setp.ge.s32 	%p16, %r86, %r58;
	or.pred  	%p17, %p15, %p16;
	@%p17 bra 	$L__BB1_13;
	ld.shared.u32 	%r87, [%r8+16];
	ld.const.u32 	%r88, [%rd1+16];
	mad.lo.s32 	%r128, %r88, %r87, %r128;
$L__BB1_13:
	add.s32 	%r89, %r7, 5;
	setp.lt.s32 	%p18, %r89, 0;
	setp.ge.s32 	%p19, %r89, %r58;
	or.pred  	%p20, %p18, %p19;
	@%p20 bra 	$L__BB1_15;
	ld.shared.u32 	%r90, [%r8+20];
	ld.const.u32 	%r91, [%rd1+20];
	mad.lo.s32 	%r128, %r91, %r90, %r128;
$L__BB1_15:
	add.s32 	%r92, %r7, 6;
	setp.lt.s32 	%p21, %r92, 0;
	setp.ge.s32 	%p22, %r92, %r58;
	or.pred  	%p23, %p21, %p22;
	@%p23 bra 	$L__BB1_17;
	ld.shared.u32 	%r93, [%r8+24];
	ld.const.u32 	%r94, [%rd1+24];
	mad.lo.s32 	%r128, %r94, %r93, %r128;
$L__BB1_17:
	add.s32 	%r95, %r7, 7;
	setp.lt.s32 	%p24, %r95, 0;
	setp.ge.s32 	%p25, %r95, %r58;
	or.pred  	%p26, %p24, %p25;
	@%p26 bra 	$L__BB1_19;
	ld.shared.u32 	%r96, [%r8+28];
	ld.const.u32 	%r97, [%rd1+28];
	mad.lo.s32 	%r128, %r97, %r96, %r128;
$L__BB1_19:
	add.s32 	%r126, %r126, 8;
	setp.ne.s32 	%p27, %r126, %r144;
	@%p27 bra 	$L__BB1_3;
$L__BB1_20:
	setp.eq.s32 	%p28, %r3, 0;
	@%p28 bra 	$L__BB1_41;
	and.b32  	%r29, %r57, 3;
	setp.lt.u32 	%p29, %r3, 4;
	@%p29 bra 	$L__BB1_31;
	add.s32 	%r30, %r2, %r144;
	setp.lt.s32 	%p30, %r30, 0;
	setp.ge.s32 	%p31, %r30, %r58;
	shl.b32 	%r99, %r30, 2;
	add.s32 	%r31, %r65, %r99;
	mul.wide.u32 	%rd11, %r144, 4;
	mov.u64 	%rd12, M;
	add.s64 	%rd2, %rd12, %rd11;
	or.pred  	%p32, %p30, %p31;
	@%p32 bra 	$L__BB1_24;
	ld.shared.u32 	%r101, [%r31];
	ld.const.u32 	%r102, [%rd2];
	mad.lo.s32 	%r128, %r102, %r101, %r128;
$L__BB1_24:
	add.s32 	%r103, %r30, 1;
	setp.lt.s32 	%p33, %r103, 0;
	setp.ge.s32 	%p34, %r103, %r58;
	or.pred  	%p35, %p33, %p34;
	@%p35 bra 	$L__BB1_26;
	ld.shared.u32 	%r104, [%r31+4];
	ld.const.u32 	%r105, [%rd2+4];
	mad.lo.s32 	%r128, %r105, %r104, %r128;
$L__BB1_26:
	add.s32 	%r106, %r30, 2;
	setp.lt.s32 	%p36, %r106, 0;
	setp.ge.s32 	%p37, %r106, %r58;
	or.pred  	%p38, %p36, %p37;
	@%p38 bra 	$L__BB1_28;
	ld.shared.u32 	%r107, [%r31+8];
	ld.const.u32 	%r108, [%rd2+8];
	mad.lo.s32 	%r128, %r108, %r107, %r128;
$L__BB1_28:
	add.s32 	%r109, %r30, 3;
	setp.lt.s32 	%p39, %r109, 0;
	setp.ge.s32 	%p40, %r109, %r58;
	or.pred  	%p41, %p39, %p40;
	@%p41 bra 	$L__BB1_30;
	ld.shared.u32 	%r110, [%r31+12];
	ld.const.u32 	%r111, [%rd2+12];
	mad.lo.s32 	%r128, %r111, %r110, %r128;
$L__BB1_30:
	add.s32 	%r144, %r144, 4;
$L__BB1_31:
	setp.eq.s32 	%p42, %r29, 0;
	@%p42 bra 	$L__BB1_41;
	setp.eq.s32 	%p43, %r29, 1;
	@%p43 bra 	$L__BB1_38;
	add.s32 	%r44, %r2, %r144;
	setp.lt.s32 	%p44, %r44, 0;
	setp.ge.s32 	%p45, %r44, %r58;
	shl.b32 	%r113, %r44, 2;
	add.s32 	%r45, %r65, %r113;
	mul.wide.u32 	%rd13, %r144, 4;
	mov.u64 	%rd14, M;
	add.s64 	%rd3, %rd14, %rd13;
	or.pred  	%p46, %p44, %p45;
	@%p46 bra 	$L__BB1_35;
	ld.shared.u32 	%r115, [%r45];
	ld.const.u32 	%r116, [%rd3];
	mad.lo.s32 	%r128, %r116, %r115, %r128;
$L__BB1_35:
	add.s32 	%r117, %r44, 1;
	setp.lt.s32 	%p47, %r117, 0;
	setp.ge.s32 	%p48, %r117, %r58;
	or.pred  	%p49, %p47, %p48;
	@%p49 bra 	$L__BB1_37;
	ld.shared.u32 	%r118, [%r45+4];
	ld.const.u32 	%r119, [%rd3+4];
	mad.lo.s32 	%r128, %r119, %r118, %r128;
$L__BB1_37:
	add.s32 	%r144, %r144, 2;
$L__BB1_38:
	and.b32  	%r120, %r57, 1;
	setp.eq.b32 	%p50, %r120, 1;
	not.pred 	%p51, %p50;
	@%p51 bra 	$L__BB1_41;
	add.s32 	%r54, %r2, %r144;
	setp.lt.s32 	%p52, %r54, 0;
	setp.ge.s32 	%p53, %r54, %r58;
	or.pred  	%p54, %p52, %p53;
	@%p54 bra 	$L__BB1_41;
	shl.b32 	%r121, %r54, 2;
	add.s32 	%r123, %r65, %r121;
	ld.shared.u32 	%r124, [%r123];
	mul.wide.u32 	%rd15, %r144, 4;
	mov.u64 	%rd16, M;
	add.s64 	%rd17, %rd16, %rd15;
	ld.const.u32 	%r125, [%rd17];
	mad.lo.s32 	%r128, %r125, %r124, %r128;
$L__BB1_41:
	cvta.to.global.u64 	%rd18, %rd4;
	add.s64 	%rd20, %rd18, %rd7;
	st.global.u32 	[%rd20], %r128;
	ret;

}


// ===== COMPILED SASS (sm_100) =====

	.target	sm_100

	.elftype	@"ET_EXEC"


//--------------------- .note.nv.tkinfo           --------------------------
	.section	.note.nv.tkinfo,"",@"SHT_NOTE"
	.sectionflags	@"SHF_NOTE_NV_TKINFO"
	.tkinfo
        /*0018*/ 	.word	0x00000002
        /*0030*/ 	.string	""
        /*0030*/ 	.string	"ptxas"
        /*0030*/ 	.string	"Cuda compilation tools, release 13.0, V13.0.88"
        /*0030*/ 	.string	"Build cuda_13.0.r13.0/compiler.36424714_0"
        /*0030*/ 	.string	"-arch sm_100 -m 64 "



//--------------------- .note.nv.cuinfo           --------------------------
	.section	.note.nv.cuinfo,"",@"SHT_NOTE"
	.sectionflags	@"SHF_NOTE_NV_CUINFO"
        /*0018*/ 	.short	0x0002
        /*001a*/ 	.short	0x0064
        /*001c*/ 	.short	0x0082
	.zero		2


//--------------------- .nv.info                  --------------------------
	.section	.nv.info,"",@"SHT_CUDA_INFO"
	.align	4


	//----- nvinfo : EIATTR_REGCOUNT
	.align		4
        /*0000*/ 	.byte	0x04, 0x2f
        /*0002*/ 	.short	(.L_2 - .L_1)
	.align		4
.L_1:
        /*0004*/ 	.word	index@(_Z24kernel_1d_conv_const_memPiS_ii)
        /*0008*/ 	.word	0x00000020


	//----- nvinfo : EIATTR_FRAME_SIZE
	.align		4
.L_2:
        /*000c*/ 	.byte	0x04, 0x11
        /*000e*/ 	.short	(.L_4 - .L_3)
	.align		4
.L_3:
        /*0010*/ 	.word	index@(_Z24kernel_1d_conv_const_memPiS_ii)
        /*0014*/ 	.word	0x00000000


	//----- nvinfo : EIATTR_REGCOUNT
	.align		4
.L_4:
        /*0018*/ 	.byte	0x04, 0x2f
        /*001a*/ 	.short	(.L_6 - .L_5)
	.align		4
.L_5:
        /*001c*/ 	.word	index@(_Z25kernel_1d_conv_shared_memPiS_ii)
        /*0020*/ 	.word	0x00000018


	//----- nvinfo : EIATTR_FRAME_SIZE
	.align		4
.L_6:
        /*0024*/ 	.byte	0x04, 0x11
        /*0026*/ 	.short	(.L_8 - .L_7)
	.align		4
.L_7:
        /*0028*/ 	.word	index@(_Z25kernel_1d_conv_shared_memPiS_ii)
        /*002c*/ 	.word	0x00000000


	//----- nvinfo : EIATTR_MIN_STACK_SIZE
	.align		4
.L_8:
        /*0030*/ 	.byte	0x04, 0x12
        /*0032*/ 	.short	(.L_10 - .L_9)
	.align		4
.L_9:
        /*0034*/ 	.word	index@(_Z25kernel_1d_conv_shared_memPiS_ii)
        /*0038*/ 	.word	0x00000000


	//----- nvinfo : EIATTR_MIN_STACK_SIZE
	.align		4
.L_10:
        /*003c*/ 	.byte	0x04, 0x12
        /*003e*/ 	.short	(.L_12 - .L_11)
	.align		4
.L_11:
        /*0040*/ 	.word	index@(_Z24kernel_1d_conv_const_memPiS_ii)
        /*0044*/ 	.word	0x00000000
.L_12:


//--------------------- .nv.compat                --------------------------
	.section	.nv.compat,"",@"SHT_CUDA_COMPAT_INFO"
	.align	4
        /*0000*/ 	.byte	0x02, 0x09, 0x00, 0x00, 0x02, 0x02, 0x01, 0x00, 0x02, 0x05, 0x05, 0x00, 0x03, 0x07, 0x01, 0x01
        /*0010*/ 	.byte	0x02, 0x03, 0x00, 0x00, 0x02, 0x06, 0x01, 0x00, 0x04, 0x0b, 0x08, 0x00, 0x09, 0x00, 0x00, 0x00
        /*0020*/ 	.byte	0x00, 0x00, 0x00, 0x00


//--------------------- .nv.info._Z25kernel_1d_conv_shared_memPiS_ii --------------------------
	.section	.nv.info._Z25kernel_1d_conv_shared_memPiS_ii,"",@"SHT_CUDA_INFO"
	.sectionflags	@""
	.align	4


	//----- nvinfo : EIATTR_CUDA_API_VERSION
	.align		4
        /*0000*/ 	.byte	0x04, 0x37
        /*0002*/ 	.short	(.L_14 - .L_13)
.L_13:
        /*0004*/ 	.word	0x00000082


	//----- nvinfo : EIATTR_KPARAM_INFO
	.align		4
.L_14:
        /*0008*/ 	.byte	0x04, 0x17
        /*000a*/ 	.short	(.L_16 - .L_15)
.L_15:
        /*000c*/ 	.word	0x00000000
        /*0010*/ 	.short	0x0003
        /*0012*/ 	.short	0x0014
        /*0014*/ 	.byte	0x00, 0xf0, 0x11, 0x00


	//----- nvinfo : EIATTR_KPARAM_INFO
	.align		4
.L_16:
        /*0018*/ 	.byte	0x04, 0x17
        /*001a*/ 	.short	(.L_18 - .L_17)
.L_17:
        /*001c*/ 	.word	0x00000000
        /*0020*/ 	.short	0x0002
        /*0022*/ 	.short	0x0010
        /*0024*/ 	.byte	0x00, 0xf0, 0x11, 0x00


	//----- nvinfo : EIATTR_KPARAM_INFO
	.align		4
.L_18:
        /*0028*/ 	.byte	0x04, 0x17
        /*002a*/ 	.short	(.L_20 - .L_19)
.L_19:
        /*002c*/ 	.word	0x00000000
        /*0030*/ 	.short	0x0001
        /*0032*/ 	.short	0x0008
        /*0034*/ 	.byte	0x00, 0xf5, 0x21, 0x00


	//----- nvinfo : EIATTR_KPARAM_INFO
	.align		4
.L_20:
        /*0038*/ 	.byte	0x04, 0x17
        /*003a*/ 	.short	(.L_22 - .L_21)
.L_21:
        /*003c*/ 	.word	0x00000000
        /*0040*/ 	.short	0x0000
        /*0042*/ 	.short	0x0000
        /*0044*/ 	.byte	0x00, 0xf5, 0x21, 0x00


	//----- nvinfo : EIATTR_SPARSE_MMA_MASK
	.align		4
.L_22:
        /*0048*/ 	.byte	0x03, 0x50
        /*004a*/ 	.short	0x0000


	//----- nvinfo : EIATTR_MAXREG_COUNT
	.align		4
        /*004c*/ 	.byte	0x03, 0x1b
        /*004e*/ 	.short	0x00ff


	//----- nvinfo : EIATTR_NUM_BARRIERS
	.align		4
        /*0050*/ 	.byte	0x02, 0x4c
        /*0052*/ 	.byte	0x01
	.zero		1


	//----- nvinfo : EIATTR_MERCURY_ISA_VERSION
	.align		4
        /*0054*/ 	.byte	0x03, 0x5f
        /*0056*/ 	.short	0x0101


	//----- nvinfo : EIATTR_VRC_CTA_INIT_COUNT
	.align		4
        /*0058*/ 	.byte	0x02, 0x4a
	.zero		1
	.zero		1


	//----- nvinfo : EIATTR_EXIT_INSTR_OFFSETS
	.align		4
        /*005c*/ 	.byte	0x04, 0x1c
        /*005e*/ 	.short	(.L_24 - .L_23)


	//   ....[0]....
.L_23:
        /*0060*/ 	.word	0x000009a0


	//----- nvinfo : EIATTR_CBANK_PARAM_SIZE
	.align		4
.L_24:
        /*0064*/ 	.byte	0x03, 0x19
        /*0066*/ 	.short	0x0018


	//----- nvinfo : EIATTR_PARAM_CBANK
	.align		4
        /*0068*/ 	.byte	0x04, 0x0a
        /*006a*/ 	.short	(.L_26 - .L_25)
	.align		4
.L_25:
        /*006c*/ 	.word	index@(.nv.constant0._Z25kernel_1d_conv_shared_memPiS_ii)
        /*0070*/ 	.short	0x0380
        /*0072*/ 	.short	0x0018


	//----- nvinfo : EIATTR_SW_WAR
	.align		4
.L_26:
        /*0074*/ 	.byte	0x04, 0x36
        /*0076*/ 	.short	(.L_28 - .L_27)
.L_27:
        /*0078*/ 	.word	0x00000008
.L_28:


//--------------------- .nv.info._Z24kernel_1d_conv_const_memPiS_ii --------------------------
	.section	.nv.info._Z24kernel_1d_conv_const_memPiS_ii,"",@"SHT_CUDA_INFO"
	.sectionflags	@""
	.align	4


	//----- nvinfo : EIATTR_CUDA_API_VERSION
	.align		4
        /*0000*/ 	.byte	0x04, 0x37
        /*0002*/ 	.short	(.L_30 - .L_29)
.L_29:
        /*0004*/ 	.word	0x00000082


	//----- nvinfo : EIATTR_KPARAM_INFO
	.align		4
.L_30:
        /*0008*/ 	.byte	0x04, 0x17
        /*000a*/ 	.short	(.L_32 - .L_31)
.L_31:
        /*000c*/ 	.word	0x00000000
        /*0010*/ 	.short	0x0003
        /*0012*/ 	.short	0x0014
        /*0014*/ 	.byte	0x00, 0xf0, 0x11, 0x00


	//----- nvinfo : EIATTR_KPARAM_INFO
	.align		4
.L_32:
        /*0018*/ 	.byte	0x04, 0x17
        /*001a*/ 	.short	(.L_34 - .L_33)
.L_33:
        /*001c*/ 	.word	0x00000000
        /*0020*/ 	.short	0x0002
        /*0022*/ 	.short	0x0010
        /*0024*/ 	.byte	0x00, 0xf0, 0x11, 0x00


	//----- nvinfo : EIATTR_KPARAM_INFO
	.align		4
.L_34:
        /*0028*/ 	.byte	0x04, 0x17
        /*002a*/ 	.short	(.L_36 - .L_35)
.L_35:
        /*002c*/ 	.word	0x00000000
        /*0030*/ 	.short	0x0001
        /*0032*/ 	.short	0x0008
        /*0034*/ 	.byte	0x00, 0xf5, 0x21, 0x00


	//----- nvinfo : EIATTR_KPARAM_INFO
	.align		4
.L_36:
        /*0038*/ 	.byte	0x04, 0x17
        /*003a*/ 	.short	(.L_38 - .L_37)
.L_37:
        /*003c*/ 	.word	0x00000000
        /*0040*/ 	.short	0x0000
        /*0042*/ 	.short	0x0000
        /*0044*/ 	.byte	0x00, 0xf5, 0x21, 0x00


	//----- nvinfo : EIATTR_SPARSE_MMA_MASK
	.align		4
.L_38:
        /*0048*/ 	.byte	0x03, 0x50
        /*004a*/ 	.short	0x0000


	//----- nvinfo : EIATTR_MAXREG_COUNT
	.align		4
        /*004c*/ 	.byte	0x03, 0x1b
        /*004e*/ 	.short	0x00ff


	//----- nvinfo : EIATTR_MERCURY_ISA_VERSION
	.align		4
        /*0050*/ 	.byte	0x03, 0x5f
        /*0052*/ 	.short	0x0101


	//----- nvinfo : EIATTR_VRC_CTA_INIT_COUNT
	.align		4
        /*0054*/ 	.byte	0x02, 0x4a
	.zero		1
	.zero		1


	//----- nvinfo : EIATTR_EXIT_INSTR_OFFSETS
	.align		4
        /*0058*/ 	.byte	0x04, 0x1c
        /*005a*/ 	.short	(.L_40 - .L_39)


	//   ....[0]....
.L_39:
        /*005c*/ 	.word	0x00000ae0


	//----- nvinfo : EIATTR_CRS_STACK_SIZE
	.align		4
.L_40:
        /*0060*/ 	.byte	0x04, 0x1e
        /*0062*/ 	.short	(.L_42 - .L_41)
.L_41:
        /*0064*/ 	.word	0x00000000


	//----- nvinfo : EIATTR_CBANK_PARAM_SIZE
	.align		4
.L_42:
        /*0068*/ 	.byte	0x03, 0x19
        /*006a*/ 	.short	0x0018


	//----- nvinfo : EIATTR_PARAM_CBANK
	.align		4
        /*006c*/ 	.byte	0x04, 0x0a
        /*006e*/ 	.short	(.L_44 - .L_43)
	.align		4
.L_43:
        /*0070*/ 	.word	index@(.nv.constant0._Z24kernel_1d_conv_const_memPiS_ii)
        /*0074*/ 	.short	0x0380
        /*0076*/ 	.short	0x0018


	//----- nvinfo : EIATTR_SW_WAR
	.align		4
.L_44:
        /*0078*/ 	.byte	0x04, 0x36
        /*007a*/ 	.short	(.L_46 - .L_45)
.L_45:
        /*007c*/ 	.word	0x00000008
.L_46:


//--------------------- .nv.callgraph             --------------------------
	.section	.nv.callgraph,"",@"SHT_CUDA_CALLGRAPH"
	.align	4
	.sectionentsize	8
	.align		4
        /*0000*/ 	.word	0x00000000
	.align		4
        /*0004*/ 	.word	0xffffffff
	.align		4
        /*0008*/ 	.word	0x00000000
	.align		4
        /*000c*/ 	.word	0xfffffffe
	.align		4
        /*0010*/ 	.word	0x00000000
	.align		4
        /*0014*/ 	.word	0xfffffffd
	.align		4
        /*0018*/ 	.word	0x00000000
	.align		4
        /*001c*/ 	.word	0xfffffffc


//--------------------- .nv.constant3             --------------------------
	.section	.nv.constant3,"a",@progbits
	.align	4
.nv.constant3:
	.type		M,@object
	.size		M,(.L_0 - M)
M:
	.zero		20
.L_0:


//--------------------- .text._Z25kernel_1d_conv_shared_memPiS_ii --------------------------
	.section	.text._Z25kernel_1d_conv_shared_memPiS_ii,"ax",@progbits
	.align	128
        .global         _Z25kernel_1d_conv_shared_memPiS_ii
        .type           _Z25kernel_1d_conv_shared_memPiS_ii,@function
        .size           _Z25kernel_1d_conv_shared_memPiS_ii,(.L_x_13 - _Z25kernel_1d_conv_shared_memPiS_ii)
        .other          _Z25kernel_1d_conv_shared_memPiS_ii,@"STO_CUDA_ENTRY STV_DEFAULT"
_Z25kernel_1d_conv_shared_memPiS_ii:
.text._Z25kernel_1d_conv_shared_memPiS_ii:
[----:B------:R-:W-:Y:S01]  /*0000*/  LDC R1, c[0x0][0x37c] ;  /* 0x0000df00ff017b82 */ /* 0x000fe20000000800 */
[----:B------:R-:W0:Y:S07]  /*0010*/  S2R R3, SR_TID.X ;  /* 0x0000000000037919 */ /* 0x000e2e0000002100 */
[----:B------:R-:W0:Y:S01]  /*0020*/  S2UR UR4, SR_CTAID.X ;  /* 0x00000000000479c3 */ /* 0x000e220000002500 */
[----:B------:R-:W1:Y:S01]  /*0030*/  LDCU.64 UR8, c[0x0][0x358] ;  /* 0x00006b00ff0877ac */ /* 0x000e620008000a00 */
[----:B------:R-:W2:Y:S06]  /*0040*/  LDCU UR6, c[0x0][0x390] ;  /* 0x00007200ff0677ac */ /* 0x000eac0008000800 */
[----:B------:R-:W0:Y:S08]  /*0050*/  LDC R0, c[0x0][0x360] ;  /* 0x0000d800ff007b82 */ /* 0x000e300000000800 */
[----:B------:R-:W3:Y:S01]  /*0060*/  LDC.64 R4, c[0x0][0x380] ;  /* 0x0000e000ff047b82 */ /* 0x000ee20000000a00 */
[----:B0-----:R-:W-:-:S04]  /*0070*/  IMAD R0, R0, UR4, R3 ;  /* 0x0000000400007c24 */ /* 0x001fc8000f8e0203 */
[----:B---3--:R-:W-:-:S06]  /*0080*/  IMAD.WIDE R4, R0, 0x4, R4 ;  /* 0x0000000400047825 */ /* 0x008fcc00078e0204 */
[----:B-1----:R-:W3:Y:S01]  /*0090*/  LDG.E R4, desc[UR8][R4.64] ;  /* 0x0000000804047981 */ /* 0x002ee2000c1e1900 */
[----:B------:R-:W0:Y:S01]  /*00a0*/  S2UR UR5, SR_CgaCtaId ;  /* 0x00000000000579c3 */ /* 0x000e220000008800 */
[----:B------:R-:W-:Y:S01]  /*00b0*/  UMOV UR4, 0x400 ;  /* 0x0000040000047882 */ /* 0x000fe20000000000 */
[----:B--2---:R-:W-:Y:S01]  /*00c0*/  UISETP.GE.AND UP0, UPT, UR6, 0x1, UPT ;  /* 0x000000010600788c */ /* 0x004fe2000bf06270 */
[----:B------:R-:W-:Y:S01]  /*00d0*/  IMAD.MOV.U32 R2, RZ, RZ, RZ ;  /* 0x000000ffff027224 */ /* 0x000fe200078e00ff */
[----:B0-----:R-:W-:-:S06]  /*00e0*/  ULEA UR4, UR5, UR4, 0x18 ;  /* 0x0000000405047291 */ /* 0x001fcc000f8ec0ff */
[----:B------:R-:W-:-:S05]  /*00f0*/  LEA R3, R0, UR4, 0x2 ;  /* 0x0000000400037c11 */ /* 0x000fca000f8e10ff */
[----:B---3--:R0:W-:Y:S01]  /*0100*/  STS [R3], R4 ;  /* 0x0000000403007388 */ /* 0x0081e20000000800 */
[----:B------:R-:W-:Y:S06]  /*0110*/  BAR.SYNC.DEFER_BLOCKING 0x0 ;  /* 0x0000000000007b1d */ /* 0x000fec0000010000 */
[----:B------:R-:W-:Y:S05]  /*0120*/  BRA.U !UP0, `(.L_x_0) ;  /* 0x0000000908107547 */ /* 0x000fea000b800000 */
[----:B------:R-:W-:Y:S01]  /*0130*/  UISETP.GE.U32.AND UP0, UPT, UR6, 0x8, UPT ;  /* 0x000000080600788c */ /* 0x000fe2000bf06070 */
[----:B0-----:R-:W-:Y:S01]  /*0140*/  IMAD.MOV.U32 R4, RZ, RZ, RZ ;  /* 0x000000ffff047224 */ /* 0x001fe200078e00ff */
[----:B------:R-:W-:Y:S01]  /*0150*/  ULEA.HI UR5, UR6, UR6, URZ, 0x1 ;  /* 0x0000000606057291 */ /* 0x000fe2000f8f08ff */
[----:B------:R-:W-:Y:S01]  /*0160*/  IMAD.MOV.U32 R2, RZ, RZ, RZ ;  /* 0x000000ffff027224 */ /* 0x000fe200078e00ff */
[----:B------:R-:W-:Y:S02]  /*0170*/  ULOP3.LUT UR7, UR6, 0x7, URZ, 0xc0, !UPT ;  /* 0x0000000706077892 */ /* 0x000fe4000f8ec0ff */
[----:B------:R-:W-:Y:S02]  /*0180*/  USHF.R.S32.HI UR5, URZ, 0x1, UR5 ;  /* 0x00000001ff057899 */ /* 0x000fe40008011405 */
[----:B------:R-:W-:-:S04]  /*0190*/  UISETP.NE.AND UP1, UPT, UR7, URZ, UPT ;  /* 0x000000ff0700728c */ /* 0x000fc8000bf25270 */
[----:B------:R-:W-:Y:S01]  /*01a0*/  VIADD R3, R0, -UR5 ;  /* 0x8000000500037c36 */ /* 0x000fe20008000000 */
[----:B------:R-:W-:Y:S06]  /*01b0*/  BRA.U !UP0, `(.L_x_1) ;  /* 0x0000000108e87547 */ /* 0x000fec000b800000 */
[----:B------:R-:W-:Y:S01]  /*01c0*/  ULOP3.LUT UR5, UR6, 0x7ffffff8, URZ, 0xc0, !UPT ;  /* 0x7ffffff806057892 */ /* 0x000fe2000f8ec0ff */
[----:B------:R-:W-:Y:S02]  /*01d0*/  HFMA2 R5, -RZ, RZ, 0, 0 ;  /* 0x00000000ff057431 */ /* 0x000fe400000001ff */
[----:B------:R-:W-:Y:S01]  /*01e0*/  IMAD.MOV.U32 R2, RZ, RZ, RZ ;  /* 0x000000ffff027224 */ /* 0x000fe200078e00ff */
[----:B------:R-:W0:Y:S02]  /*01f0*/  LDCU UR10, c[0x0][0x394] ;  /* 0x00007280ff0a77ac */ /* 0x000e240008000800 */
[----:B------:R-:W-:-:S07]  /*0200*/  IMAD.U32 R4, RZ, RZ, UR5 ;  /* 0x00000005ff047e24 */ /* 0x000fce000f8e00ff */
.L_x_2:
[----:B------:R-:W-:Y:S02]  /*0210*/  IMAD.IADD R12, R3, 0x1, R5 ;  /* 0x00000001030c7824 */ /* 0x000fe400078e0205 */
[C---:B------:R-:W-:Y:S01]  /*0220*/  IMAD.SHL.U32 R6, R5.reuse, 0x4, RZ ;  /* 0x0000000405067824 */ /* 0x040fe200078e00ff */
[----:B------:R-:W-:Y:S01]  /*0230*/  IADD3 R5, PT, PT, R5, 0x8, RZ ;  /* 0x0000000805057810 */ /* 0x000fe20007ffe0ff */
[C---:B------:R-:W-:Y:S01]  /*0240*/  VIADD R10, R12.reuse, 0x2 ;  /* 0x000000020c0a7836 */ /* 0x040fe20000000000 */
[C---:B0-----:R-:W-:Y:S01]  /*0250*/  ISETP.GE.AND P5, PT, R12.reuse, UR10, PT ;  /* 0x0000000a0c007c0c */ /* 0x041fe2000bfa6270 */
[C---:B------:R-:W-:Y:S01]  /*0260*/  VIADD R13, R12.reuse, 0x6 ;  /* 0x000000060c0d7836 */ /* 0x040fe20000000000 */
[C---:B------:R-:W-:Y:S02]  /*0270*/  LEA R18, R12.reuse, UR4, 0x2 ;  /* 0x000000040c127c11 */ /* 0x040fe4000f8e10ff */
[C---:B------:R-:W-:Y:S02]  /*0280*/  ISETP.LT.OR P5, PT, R12.reuse, RZ, P5 ;  /* 0x000000ff0c00720c */ /* 0x040fe40002fa1670 */
[----:B------:R-:W-:-:S02]  /*0290*/  IADD3 R9, PT, PT, R12, 0x1, RZ ;  /* 0x000000010c097810 */ /* 0x000fc40007ffe0ff */
[----:B------:R-:W-:Y:S02]  /*02a0*/  ISETP.GE.AND P4, PT, R10, UR10, PT ;  /* 0x0000000a0a007c0c */ /* 0x000fe4000bf86270 */
[C---:B------:R-:W-:Y:S02]  /*02b0*/  ISETP.GE.AND P0, PT, R9.reuse, UR10, PT ;  /* 0x0000000a09007c0c */ /* 0x040fe4000bf06270 */
[C---:B------:R-:W-:Y:S02]  /*02c0*/  IADD3 R11, PT, PT, R12.reuse, 0x4, RZ ;  /* 0x000000040c0b7810 */ /* 0x040fe40007ffe0ff */
[----:B------:R-:W-:Y:S01]  /*02d0*/  ISETP.LT.OR P0, PT, R9, RZ, P0 ;  /* 0x000000ff0900720c */ /* 0x000fe20000701670 */
[----:B------:R-:W-:Y:S01]  /*02e0*/  VIADD R9, R12, 0x3 ;  /* 0x000000030c097836 */ /* 0x000fe20000000000 */
[----:B------:R-:W-:Y:S01]  /*02f0*/  ISETP.LT.OR P4, PT, R10, RZ, P4 ;  /* 0x000000ff0a00720c */ /* 0x000fe20002781670 */
[----:B------:R-:W0:Y:S01]  /*0300*/  @!P5 LDS R7, [R18] ;  /* 0x000000001207d984 */ /* 0x000e220000000800 */
[----:B------:R-:W0:Y:S01]  /*0310*/  @!P5 LDC R8, c[0x3][R6] ;  /* 0x00c000000608db82 */ /* 0x000e220000000800 */
[----:B------:R-:W-:Y:S01]  /*0320*/  VIADD R10, R12, 0x5 ;  /* 0x000000050c0a7836 */ /* 0x000fe20000000000 */
[----:B------:R-:W-:-:S02]  /*0330*/  ISETP.GE.AND P3, PT, R9, UR10, PT ;  /* 0x0000000a09007c0c */ /* 0x000fc4000bf66270 */
[----:B------:R-:W-:Y:S02]  /*0340*/  ISETP.GE.AND P2, PT, R11, UR10, PT ;  /* 0x0000000a0b007c0c */ /* 0x000fe4000bf46270 */
[----:B------:R-:W-:Y:S02]  /*0350*/  ISETP.LT.OR P3, PT, R9, RZ, P3 ;  /* 0x000000ff0900720c */ /* 0x000fe40001f61670 */
[C---:B------:R-:W-:Y:S01]  /*0360*/  ISETP.GE.AND P1, PT, R10.reuse, UR10, PT ;  /* 0x0000000a0a007c0c */ /* 0x040fe2000bf26270 */
[----:B------:R-:W1:Y:S01]  /*0370*/  @!P0 LDS R9, [R18+0x4] ;  /* 0x0000040012098984 */ /* 0x000e620000000800 */
[----:B------:R-:W-:Y:S02]  /*0380*/  ISETP.LT.OR P2, PT, R11, RZ, P2 ;  /* 0x000000ff0b00720c */ /* 0x000fe40001741670 */
[----:B------:R-:W-:Y:S01]  /*0390*/  ISETP.LT.OR P1, PT, R10, RZ, P1 ;  /* 0x000000ff0a00720c */ /* 0x000fe20000f21670 */
[----:B------:R-:W-:Y:S01]  /*03a0*/  VIADD R10, R12, 0x7 ;  /* 0x000000070c0a7836 */ /* 0x000fe20000000000 */
[C---:B------:R-:W-:Y:S01]  /*03b0*/  ISETP.GE.AND P6, PT, R13.reuse, UR10, PT ;  /* 0x0000000a0d007c0c */ /* 0x040fe2000bfc6270 */
[----:B------:R-:W2:Y:S03]  /*03c0*/  @!P4 LDS R11, [R18+0x8] ;  /* 0x00000800120bc984 */ /* 0x000ea60000000800 */
[----:B------:R-:W-:-:S02]  /*03d0*/  ISETP.LT.OR P6, PT, R13, RZ, P6 ;  /* 0x000000ff0d00720c */ /* 0x000fc400037c1670 */
[----:B------:R-:W3:Y:S03]  /*03e0*/  @!P3 LDS R13, [R18+0xc] ;  /* 0x00000c00120db984 */ /* 0x000ee60000000800 */
[----:B------:R-:W4:Y:S01]  /*03f0*/  @!P2 LDC R12, c[0x3][R6+0x10] ;  /* 0x00c00400060cab82 */ /* 0x000f220000000800 */
[----:B------:R-:W4:Y:S04]  /*0400*/  @!P2 LDS R15, [R18+0x10] ;  /* 0x00001000120fa984 */ /* 0x000f280000000800 */
[----:B------:R-:W5:Y:S03]  /*0410*/  @!P1 LDS R17, [R18+0x14] ;  /* 0x0000140012119984 */ /* 0x000f660000000800 */
[----:B------:R-:W5:Y:S01]  /*0420*/  @!P1 LDC R14, c[0x3][R6+0x14] ;  /* 0x00c00500060e9b82 */ /* 0x000f620000000800 */
[----:B------:R-:W5:Y:S01]  /*0430*/  @!P6 LDS R19, [R18+0x18] ;  /* 0x000018001213e984 */ /* 0x000f620000000800 */
[----:B0-----:R-:W-:Y:S01]  /*0440*/  @!P5 IMAD R2, R7, R8, R2 ;  /* 0x000000080702d224 */ /* 0x001fe200078e0202 */
[----:B------:R-:W-:-:S05]  /*0450*/  ISETP.GE.AND P5, PT, R10, UR10, PT ;  /* 0x0000000a0a007c0c */ /* 0x000fca000bfa6270 */
[----:B------:R-:W1:Y:S01]  /*0460*/  @!P0 LDC R7, c[0x3][R6+0x4] ;  /* 0x00c0010006078b82 */ /* 0x000e620000000800 */
[----:B------:R-:W-:-:S07]  /*0470*/  ISETP.LT.OR P5, PT, R10, RZ, P5 ;  /* 0x000000ff0a00720c */ /* 0x000fce0002fa1670 */
[----:B------:R-:W2:Y:S06]  /*0480*/  @!P4 LDC R8, c[0x3][R6+0x8] ;  /* 0x00c002000608cb82 */ /* 0x000eac0000000800 */
[----:B------:R-:W0:Y:S02]  /*0490*/  @!P5 LDS R21, [R18+0x1c] ;  /* 0x00001c001215d984 */ /* 0x000e240000000800 */
[----:B------:R-:W3:Y:S01]  /*04a0*/  @!P3 LDC R10, c[0x3][R6+0xc] ;  /* 0x00c00300060abb82 */ /* 0x000ee20000000800 */
[----:B-1----:R-:W-:-:S07]  /*04b0*/  @!P0 IMAD R2, R9, R7, R2 ;  /* 0x0000000709028224 */ /* 0x002fce00078e0202 */
[----:B------:R-:W1:Y:S01]  /*04c0*/  @!P6 LDC R16, c[0x3][R6+0x18] ;  /* 0x00c006000610eb82 */ /* 0x000e620000000800 */
[----:B------:R-:W-:Y:S01]  /*04d0*/  ISETP.NE.AND P0, PT, R5, R4, PT ;  /* 0x000000040500720c */ /* 0x000fe20003f05270 */
[----:B--2---:R-:W-:-:S06]  /*04e0*/  @!P4 IMAD R2, R11, R8, R2 ;  /* 0x000000080b02c224 */ /* 0x004fcc00078e0202 */
[----:B------:R-:W0:Y:S01]  /*04f0*/  @!P5 LDC R7, c[0x3][R6+0x1c] ;  /* 0x00c007000607db82 */ /* 0x000e220000000800 */
[----:B---3--:R-:W-:-:S04]  /*0500*/  @!P3 IMAD R2, R13, R10, R2 ;  /* 0x0000000a0d02b224 */ /* 0x008fc800078e0202 */
[----:B----4-:R-:W-:-:S04]  /*0510*/  @!P2 IMAD R2, R15, R12, R2 ;  /* 0x0000000c0f02a224 */ /* 0x010fc800078e0202 */
[----:B-----5:R-:W-:-:S04]  /*0520*/  @!P1 IMAD R2, R17, R14, R2 ;  /* 0x0000000e11029224 */ /* 0x020fc800078e0202 */
[----:B-1----:R-:W-:-:S04]  /*0530*/  @!P6 IMAD R2, R19, R16, R2 ;  /* 0x000000101302e224 */ /* 0x002fc800078e0202 */
[----:B0-----:R-:W-:Y:S01]  /*0540*/  @!P5 IMAD R2, R21, R7, R2 ;  /* 0x000000071502d224 */ /* 0x001fe200078e0202 */
[----:B------:R-:W-:Y:S06]  /*0550*/  @P0 BRA `(.L_x_2) ;  /* 0xfffffffc002c0947 */ /* 0x000fec000383ffff */
.L_x_1:
[----:B------:R-:W-:Y:S05]  /*0560*/  BRA.U !UP1, `(.L_x_0) ;  /* 0x0000000509007547 */ /* 0x000fea000b800000 */
[----:B------:R-:W0:Y:S01]  /*0570*/  LDCU UR5, c[0x0][0x390] ;  /* 0x00007200ff0577ac */ /* 0x000e220008000800 */
[----:B------:R-:W-:Y:S02]  /*0580*/  UISETP.GE.U32.AND UP0, UPT, UR7, 0x4, UPT ;  /* 0x000000040700788c */ /* 0x000fe4000bf06070 */
[----:B0-----:R-:W-:-:S04]  /*0590*/  ULOP3.LUT UR6, UR5, 0x3, URZ, 0xc0, !UPT ;  /* 0x0000000305067892 */ /* 0x001fc8000f8ec0ff */
[----:B------:R-:W-:-:S03]  /*05a0*/  UISETP.NE.AND UP1, UPT, UR6, URZ, UPT ;  /* 0x000000ff0600728c */ /* 0x000fc6000bf25270 */
[----:B------:R-:W-:Y:S08]  /*05b0*/  BRA.U !UP0, `(.L_x_3) ;  /* 0x0000000108707547 */ /* 0x000ff0000b800000 */
[----:B------:R-:W0:Y:S01]  /*05c0*/  LDCU UR7, c[0x0][0x394] ;  /* 0x00007280ff0777ac */ /* 0x000e220008000800 */
[----:B------:R-:W-:-:S04]  /*05d0*/  IMAD.IADD R5, R3, 0x1, R4 ;  /* 0x0000000103057824 */ /* 0x000fc800078e0204 */
[C---:B------:R-:W-:Y:S01]  /*05e0*/  VIADD R6, R5.reuse, 0x1 ;  /* 0x0000000105067836 */ /* 0x040fe20000000000 */
[C---:B------:R-:W-:Y:S01]  /*05f0*/  LEA R14, R5.reuse, UR4, 0x2 ;  /* 0x00000004050e7c11 */ /* 0x040fe2000f8e10ff */
[C---:B------:R-:W-:Y:S01]  /*0600*/  VIADD R7, R5.reuse, 0x2 ;  /* 0x0000000205077836 */ /* 0x040fe20000000000 */
[C---:B0-----:R-:W-:Y:S02]  /*0610*/  ISETP.GE.AND P0, PT, R5.reuse, UR7, PT ;  /* 0x0000000705007c0c */ /* 0x041fe4000bf06270 */
[C---:B------:R-:W-:Y:S02]  /*0620*/  ISETP.GE.AND P1, PT, R6.reuse, UR7, PT ;  /* 0x0000000706007c0c */ /* 0x040fe4000bf26270 */
[----:B------:R-:W-:Y:S02]  /*0630*/  ISETP.LT.OR P0, PT, R5, RZ, P0 ;  /* 0x000000ff0500720c */ /* 0x000fe40000701670 */
[----:B------:R-:W-:Y:S02]  /*0640*/  ISETP.LT.OR P1, PT, R6, RZ, P1 ;  /* 0x000000ff0600720c */ /* 0x000fe40000f21670 */
[----:B------:R-:W-:-:S02]  /*0650*/  ISETP.GE.AND P2, PT, R7, UR7, PT ;  /* 0x0000000707007c0c */ /* 0x000fc4000bf46270 */
[----:B------:R-:W-:Y:S01]  /*0660*/  IADD3 R6, PT, PT, R5, 0x3, RZ ;  /* 0x0000000305067810 */ /* 0x000fe20007ffe0ff */
[C---:B------:R-:W-:Y:S01]  /*0670*/  IMAD.SHL.U32 R5, R4.reuse, 0x4, RZ ;  /* 0x0000000404057824 */ /* 0x040fe200078e00ff */
[----:B------:R-:W-:Y:S01]  /*0680*/  ISETP.LT.OR P2, PT, R7, RZ, P2 ;  /* 0x000000ff0700720c */ /* 0x000fe20001741670 */
[----:B------:R-:W-:Y:S01]  /*0690*/  VIADD R4, R4, 0x4 ;  /* 0x0000000404047836 */ /* 0x000fe20000000000 */
[----:B------:R-:W-:-:S03]  /*06a0*/  ISETP.GE.AND P3, PT, R6, UR7, PT ;  /* 0x0000000706007c0c */ /* 0x000fc6000bf66270 */
[----:B------:R-:W0:Y:S01]  /*06b0*/  @!P0 LDS R7, [R14] ;  /* 0x000000000e078984 */ /* 0x000e220000000800 */
[----:B------:R-:W-:Y:S01]  /*06c0*/  ISETP.LT.OR P3, PT, R6, RZ, P3 ;  /* 0x000000ff0600720c */ /* 0x000fe20001f61670 */
[----:B------:R-:W1:Y:S02]  /*06d0*/  @!P1 LDC R8, c[0x3][R5+0x4] ;  /* 0x00c0010005089b82 */ /* 0x000e640000000800 */
[----:B------:R-:W1:Y:S04]  /*06e0*/  @!P1 LDS R9, [R14+0x4] ;  /* 0x000004000e099984 */ /* 0x000e680000000800 */
[----:B------:R-:W2:Y:S02]  /*06f0*/  @!P2 LDS R11, [R14+0x8] ;  /* 0x000008000e0ba984 */ /* 0x000ea40000000800 */
[----:B------:R-:W0:Y:S04]  /*0700*/  @!P0 LDC R6, c[0x3][R5] ;  /* 0x00c0000005068b82 */ /* 0x000e280000000800 */
[----:B------:R-:W3:Y:S04]  /*0710*/  @!P3 LDS R13, [R14+0xc] ;  /* 0x00000c000e0db984 */ /* 0x000ee80000000800 */
[----:B------:R-:W2:Y:S08]  /*0720*/  @!P2 LDC R10, c[0x3][R5+0x8] ;  /* 0x00c00200050aab82 */ /* 0x000eb00000000800 */
[----:B------:R-:W3:Y:S01]  /*0730*/  @!P3 LDC R12, c[0x3][R5+0xc] ;  /* 0x00c00300050cbb82 */ /* 0x000ee20000000800 */
[----:B0-----:R-:W-:-:S04]  /*0740*/  @!P0 IMAD R2, R7, R6, R2 ;  /* 0x0000000607028224 */ /* 0x001fc800078e0202 */
[----:B-1----:R-:W-:-:S04]  /*0750*/  @!P1 IMAD R2, R9, R8, R2 ;  /* 0x0000000809029224 */ /* 0x002fc800078e0202 */
[----:B--2---:R-:W-:-:S04]  /*0760*/  @!P2 IMAD R2, R11, R10, R2 ;  /* 0x0000000a0b02a224 */ /* 0x004fc800078e0202 */
[----:B---3--:R-:W-:-:S07]  /*0770*/  @!P3 IMAD R2, R13, R12, R2 ;  /* 0x0000000c0d02b224 */ /* 0x008fce00078e0202 */
.L_x_3:
[----:B------:R-:W-:Y:S05]  /*0780*/  BRA.U !UP1, `(.L_x_0) ;  /* 0x0000000109787547 */ /* 0x000fea000b800000 */
[----:B------:R-:W-:Y:S02]  /*0790*/  UISETP.NE.AND UP0, UPT, UR6, 0x1, UPT ;  /* 0x000000010600788c */ /* 0x000fe4000bf05270 */
[----:B------:R-:W-:-:S04]  /*07a0*/  ULOP3.LUT UR5, UR5, 0x1, URZ, 0xc0, !UPT ;  /* 0x0000000105057892 */ /* 0x000fc8000f8ec0ff */
[----:B------:R-:W-:-:S03]  /*07b0*/  UISETP.NE.U32.AND UP1, UPT, UR5, 0x1, UPT ;  /* 0x000000010500788c */ /* 0x000fc6000bf25070 */
[----:B------:R-:W-:Y:S08]  /*07c0*/  BRA.U !UP0, `(.L_x_4) ;  /* 0x0000000108407547 */ /* 0x000ff0000b800000 */
[----:B------:R-:W0:Y:S01]  /*07d0*/  LDCU UR5, c[0x0][0x394] ;  /* 0x00007280ff0577ac */ /* 0x000e220008000800 */
[----:B------:R-:W-:Y:S02]  /*07e0*/  IMAD.IADD R9, R3, 0x1, R4 ;  /* 0x0000000103097824 */ /* 0x000fe400078e0204 */
[C---:B------:R-:W-:Y:S02]  /*07f0*/  IMAD.SHL.U32 R10, R4.reuse, 0x4, RZ ;  /* 0x00000004040a7824 */ /* 0x040fe400078e00ff */
[----:B------:R-:W-:Y:S01]  /*0800*/  VIADD R4, R4, 0x2 ;  /* 0x0000000204047836 */ /* 0x000fe20000000000 */
[C---:B------:R-:W-:Y:S02]  /*0810*/  IADD3 R5, PT, PT, R9.reuse, 0x1, RZ ;  /* 0x0000000109057810 */ /* 0x040fe40007ffe0ff */
[----:B0-----:R-:W-:Y:S02]  /*0820*/  ISETP.GE.AND P0, PT, R9, UR5, PT ;  /* 0x0000000509007c0c */ /* 0x001fe4000bf06270 */
[----:B------:R-:W-:-:S02]  /*0830*/  ISETP.GE.AND P1, PT, R5, UR5, PT ;  /* 0x0000000505007c0c */ /* 0x000fc4000bf26270 */
[----:B------:R-:W-:Y:S02]  /*0840*/  ISETP.LT.OR P0, PT, R9, RZ, P0 ;  /* 0x000000ff0900720c */ /* 0x000fe40000701670 */
[----:B------:R-:W-:Y:S02]  /*0850*/  ISETP.LT.OR P1, PT, R5, RZ, P1 ;  /* 0x000000ff0500720c */ /* 0x000fe40000f21670 */
[----:B------:R-:W-:-:S09]  /*0860*/  LEA R9, R9, UR4, 0x2 ;  /* 0x0000000409097c11 */ /* 0x000fd2000f8e10ff */
[----:B------:R-:W0:Y:S01]  /*0870*/  @!P0 LDS R5, [R9] ;  /* 0x0000000009058984 */ /* 0x000e220000000800 */
[----:B------:R-:W0:Y:S03]  /*0880*/  @!P0 LDC R6, c[0x3][R10] ;  /* 0x00c000000a068b82 */ /* 0x000e260000000800 */
[----:B------:R-:W1:Y:S05]  /*0890*/  @!P1 LDS R7, [R9+0x4] ;  /* 0x0000040009079984 */ /* 0x000e6a0000000800 */
[----:B------:R-:W1:Y:S01]  /*08a0*/  @!P1 LDC R8, c[0x3][R10+0x4] ;  /* 0x00c001000a089b82 */ /* 0x000e620000000800 */
[----:B0-----:R-:W-:-:S04]  /*08b0*/  @!P0 IMAD R2, R5, R6, R2 ;  /* 0x0000000605028224 */ /* 0x001fc800078e0202 */
[----:B-1----:R-:W-:-:S07]  /*08c0*/  @!P1 IMAD R2, R7, R8, R2 ;  /* 0x0000000807029224 */ /* 0x002fce00078e0202 */
.L_x_4:
[----:B------:R-:W-:Y:S05]  /*08d0*/  BRA.U UP1, `(.L_x_0) ;  /* 0x0000000101247547 */ /* 0x000fea000b800000 */
[----:B------:R-:W0:Y:S01]  /*08e0*/  LDCU UR5, c[0x0][0x394] ;  /* 0x00007280ff0577ac */ /* 0x000e220008000800 */
[----:B------:R-:W-:-:S04]  /*08f0*/  IADD3 R3, PT, PT, R3, R4, RZ ;  /* 0x0000000403037210 */ /* 0x000fc80007ffe0ff */
[----:B0-----:R-:W-:-:S04]  /*0900*/  ISETP.GE.AND P0, PT, R3, UR5, PT ;  /* 0x0000000503007c0c */ /* 0x001fc8000bf06270 */
[----:B------:R-:W-:-:S13]  /*0910*/  ISETP.LT.OR P0, PT, R3, RZ, P0 ;  /* 0x000000ff0300720c */ /* 0x000fda0000701670 */
[----:B------:R-:W-:Y:S01]  /*0920*/  @!P0 LEA R3, R3, UR4, 0x2 ;  /* 0x0000000403038c11 */ /* 0x000fe2000f8e10ff */
[----:B------:R-:W-:-:S05]  /*0930*/  @!P0 IMAD.SHL.U32 R4, R4, 0x4, RZ ;  /* 0x0000000404048824 */ /* 0x000fca00078e00ff */
[----:B------:R-:W0:Y:S01]  /*0940*/  @!P0 LDS R3, [R3] ;  /* 0x0000000003038984 */ /* 0x000e220000000800 */
[----:B------:R-:W0:Y:S02]  /*0950*/  @!P0 LDC R4, c[0x3][R4] ;  /* 0x00c0000004048b82 */ /* 0x000e240000000800 */
[----:B0-----:R-:W-:-:S07]  /*0960*/  @!P0 IMAD R2, R3, R4, R2 ;  /* 0x0000000403028224 */ /* 0x001fce00078e0202 */
.L_x_0:
[----:B0-----:R-:W0:Y:S02]  /*0970*/  LDC.64 R4, c[0x0][0x388] ;  /* 0x0000e200ff047b82 */ /* 0x001e240000000a00 */
[----:B0-----:R-:W-:-:S05]  /*0980*/  IMAD.WIDE R4, R0, 0x4, R4 ;  /* 0x0000000400047825 */ /* 0x001fca00078e0204 */
[----:B------:R-:W-:Y:S01]  /*0990*/  STG.E desc[UR8][R4.64], R2 ;  /* 0x0000000204007986 */ /* 0x000fe2000c101908 */
[----:B------:R-:W-:Y:S05]  /*09a0*/  EXIT ;  /* 0x000000000000794d */ /* 0x000fea0003800000 */
.L_x_5:
[----:B------:R-:W-:-:S00]  /*09b0*/  BRA `(.L_x_5) ;  /* 0xfffffffc00fc7947 */ /* 0x000fc0000383ffff */
[----:B------:R-:W-:-:S00]  /*09c0*/  NOP ;  /* 0x0000000000007918 */ /* 0x000fc00000000000 */
        /* <DEDUP_REMOVED lines=11> */
.L_x_13:


//--------------------- .text._Z24kernel_1d_conv_const_memPiS_ii --------------------------
	.section	.text._Z24kernel_1d_conv_const_memPiS_ii,"ax",@progbits
	.align	128
        .global         _Z24kernel_1d_conv_const_memPiS_ii
        .type           _Z24kernel_1d_conv_const_memPiS_ii,@function
        .size           _Z24kernel_1d_conv_const_memPiS_ii,(.L_x_14 - _Z24kernel_1d_conv_const_memPiS_ii)
        .other          _Z24kernel_1d_conv_const_memPiS_ii,@"STO_CUDA_ENTRY STV_DEFAULT"
_Z24kernel_1d_conv_const_memPiS_ii:
.text._Z24kernel_1d_conv_const_memPiS_ii:
[----:B------:R-:W-:Y:S01]  /*0000*/  LDC R1, c[0x0][0x37c] ;  /* 0x0000df00ff017b82 */ /* 0x000fe20000000800 */
[----:B------:R-:W0:Y:S01]  /*0010*/  S2R R3, SR_TID.X ;  /* 0x0000000000037919 */ /* 0x000e220000002100 */
[----:B------:R-:W1:Y:S06]  /*0020*/  LDCU UR5, c[0x0][0x390] ;  /* 0x00007200ff0577ac */ /* 0x000e6c0008000800 */
[----:B------:R-:W0:Y:S01]  /*0030*/  S2UR UR4, SR_CTAID.X ;  /* 0x00000000000479c3 */ /* 0x000e220000002500 */
[----:B------:R-:W-:Y:S01]  /*0040*/  HFMA2 R0, -RZ, RZ, 0, 0 ;  /* 0x00000000ff007431 */ /* 0x000fe200000001ff */
[----:B------:R-:W2:Y:S06]  /*0050*/  LDCU.64 UR8, c[0x0][0x358] ;  /* 0x00006b00ff0877ac */ /* 0x000eac0008000a00 */
[----:B------:R-:W0:Y:S01]  /*0060*/  LDC R2, c[0x0][0x360] ;  /* 0x0000d800ff027b82 */ /* 0x000e220000000800 */
[----:B-1----:R-:W-:Y:S01]  /*0070*/  UISETP.GE.AND UP0, UPT, UR5, 0x1, UPT ;  /* 0x000000010500788c */ /* 0x002fe2000bf06270 */
[----:B0-----:R-:W-:-:S08]  /*0080*/  IMAD R2, R2, UR4, R3 ;  /* 0x0000000402027c24 */ /* 0x001fd0000f8e0203 */
[----:B--2---:R-:W-:Y:S05]  /*0090*/  BRA.U !UP0, `(.L_x_6) ;  /* 0x0000000908847547 */ /* 0x004fea000b800000 */
[----:B------:R-:W-:Y:S01]  /*00a0*/  UISETP.GE.U32.AND UP0, UPT, UR5, 0x8, UPT ;  /* 0x000000080500788c */ /* 0x000fe2000bf06070 */
[----:B------:R-:W-:Y:S01]  /*00b0*/  MOV R3, RZ ;  /* 0x000000ff00037202 */ /* 0x000fe20000000f00 */
[----:B------:R-:W-:Y:S01]  /*00c0*/  ULEA.HI UR4, UR5, UR5, URZ, 0x1 ;  /* 0x0000000505047291 */ /* 0x000fe2000f8f08ff */
[----:B------:R-:W-:Y:S01]  /*00d0*/  IMAD.MOV.U32 R0, RZ, RZ, RZ ;  /* 0x000000ffff007224 */ /* 0x000fe200078e00ff */
[----:B------:R-:W-:Y:S02]  /*00e0*/  ULOP3.LUT UR6, UR5, 0x7, URZ, 0xc0, !UPT ;  /* 0x0000000705067892 */ /* 0x000fe4000f8ec0ff */
[----:B------:R-:W-:Y:S02]  /*00f0*/  USHF.R.S32.HI UR4, URZ, 0x1, UR4 ;  /* 0x00000001ff047899 */ /* 0x000fe40008011404 */
[----:B------:R-:W-:-:S04]  /*0100*/  UISETP.NE.AND UP1, UPT, UR6, URZ, UPT ;  /* 0x000000ff0600728c */ /* 0x000fc8000bf25270 */
[----:B------:R-:W-:Y:S01]  /*0110*/  IADD3 R4, PT, PT, R2, -UR4, RZ ;  /* 0x8000000402047c10 */ /* 0x000fe2000fffe0ff */
[----:B------:R-:W-:Y:S06]  /*0120*/  BRA.U !UP0, `(.L_x_7) ;  /* 0x0000000508247547 */ /* 0x000fec000b800000 */
[----:B------:R-:W-:Y:S01]  /*0130*/  ULOP3.LUT UR4, UR5, 0x7ffffff8, URZ, 0xc0, !UPT ;  /* 0x7ffffff805047892 */ /* 0x000fe2000f8ec0ff */
[----:B------:R-:W-:Y:S01]  /*0140*/  IMAD.MOV.U32 R7, RZ, RZ, RZ ;  /* 0x000000ffff077224 */ /* 0x000fe200078e00ff */
[----:B------:R-:W-:Y:S01]  /*0150*/  MOV R0, RZ ;  /* 0x000000ff00007202 */ /* 0x000fe20000000f00 */
[----:B------:R-:W0:Y:S03]  /*0160*/  LDCU UR7, c[0x0][0x394] ;  /* 0x00007280ff0777ac */ /* 0x000e260008000800 */
[----:B------:R-:W-:-:S07]  /*0170*/  IMAD.U32 R3, RZ, RZ, UR4 ;  /* 0x00000004ff037e24 */ /* 0x000fce000f8e00ff */
.L_x_8:
[----:B------:R-:W-:-:S04]  /*0180*/  IADD3 R25, PT, PT, R4, R7, RZ ;  /* 0x0000000704197210 */ /* 0x000fc80007ffe0ff */
[----:B0-----:R-:W-:-:S04]  /*0190*/  ISETP.GE.AND P6, PT, R25, UR7, PT ;  /* 0x0000000719007c0c */ /* 0x001fc8000bfc6270 */
[----:B------:R-:W-:-:S13]  /*01a0*/  ISETP.LT.OR P6, PT, R25, RZ, P6 ;  /* 0x000000ff1900720c */ /* 0x000fda00037c1670 */
[----:B------:R-:W0:Y:S02]  /*01b0*/  @!P6 LDC.64 R8, c[0x0][0x380] ;  /* 0x0000e000ff08eb82 */ /* 0x000e240000000a00 */
[----:B0-----:R-:W-:-:S05]  /*01c0*/  @!P6 IMAD.WIDE.U32 R8, R25, 0x4, R8 ;  /* 0x000000041908e825 */ /* 0x001fca00078e0008 */
[----:B------:R0:W2:Y:S01]  /*01d0*/  @!P6 LDG.E R11, desc[UR8][R8.64] ;  /* 0x00000008080be981 */ /* 0x0000a2000c1e1900 */
[----:B------:R-:W-:Y:S01]  /*01e0*/  VIADD R15, R25, 0x1 ;  /* 0x00000001190f7836 */ /* 0x000fe20000000000 */
[----:B------:R-:W-:Y:S01]  /*01f0*/  SHF.L.U32 R5, R7, 0x2, RZ ;  /* 0x0000000207057819 */ /* 0x000fe200000006ff */
[C---:B------:R-:W-:Y:S01]  /*0200*/  VIADD R29, R25.reuse, 0x2 ;  /* 0x00000002191d7836 */ /* 0x040fe20000000000 */
[C---:B------:R-:W-:Y:S01]  /*0210*/  IADD3 R27, PT, PT, R25.reuse, 0x3, RZ ;  /* 0x00000003191b7810 */ /* 0x040fe20007ffe0ff */
[----:B------:R-:W-:Y:S01]  /*0220*/  VIADD R6, R25, 0x4 ;  /* 0x0000000419067836 */ /* 0x000fe20000000000 */
[----:B------:R-:W-:Y:S01]  /*0230*/  ISETP.GE.AND P0, PT, R15, UR7, PT ;  /* 0x000000070f007c0c */ /* 0x000fe2000bf06270 */
[----:B------:R-:W2:Y:S01]  /*0240*/  @!P6 LDC R10, c[0x3][R5] ;  /* 0x00c00000050aeb82 */ /* 0x000ea20000000800 */
[----:B------:R-:W-:Y:S02]  /*0250*/  ISETP.GE.AND P1, PT, R29, UR7, PT ;  /* 0x000000071d007c0c */ /* 0x000fe4000bf26270 */
[----:B------:R-:W-:Y:S01]  /*0260*/  ISETP.LT.OR P0, PT, R15, RZ, P0 ;  /* 0x000000ff0f00720c */ /* 0x000fe20000701670 */
[----:B0-----:R-:W-:Y:S01]  /*0270*/  VIADD R9, R25, 0x6 ;  /* 0x0000000619097836 */ /* 0x001fe20000000000 */
[----:B------:R-:W-:-:S02]  /*0280*/  ISETP.GE.AND P2, PT, R27, UR7, PT ;  /* 0x000000071b007c0c */ /* 0x000fc4000bf46270 */
[----:B------:R-:W-:Y:S02]  /*0290*/  ISETP.LT.OR P1, PT, R29, RZ, P1 ;  /* 0x000000ff1d00720c */ /* 0x000fe40000f21670 */
[----:B------:R-:W-:Y:S02]  /*02a0*/  IADD3 R8, PT, PT, R25, 0x5, RZ ;  /* 0x0000000519087810 */ /* 0x000fe40007ffe0ff */
[----:B------:R-:W-:Y:S02]  /*02b0*/  ISETP.GE.AND P3, PT, R6, UR7, PT ;  /* 0x0000000706007c0c */ /* 0x000fe4000bf66270 */
[----:B------:R-:W-:Y:S02]  /*02c0*/  ISETP.LT.OR P2, PT, R27, RZ, P2 ;  /* 0x000000ff1b00720c */ /* 0x000fe40001741670 */
[----:B------:R-:W-:Y:S01]  /*02d0*/  ISETP.GE.AND P5, PT, R8, UR7, PT ;  /* 0x0000000708007c0c */ /* 0x000fe2000bfa6270 */
[----:B------:R-:W0:Y:S01]  /*02e0*/  @!P0 LDC.64 R22, c[0x0][0x380] ;  /* 0x0000e000ff168b82 */ /* 0x000e220000000a00 */
[----:B------:R-:W-:-:S02]  /*02f0*/  ISETP.LT.OR P3, PT, R6, RZ, P3 ;  /* 0x000000ff0600720c */ /* 0x000fc40001f61670 */
[----:B------:R-:W-:Y:S02]  /*0300*/  IADD3 R25, PT, PT, R25, 0x7, RZ ;  /* 0x0000000719197810 */ /* 0x000fe40007ffe0ff */
[C---:B------:R-:W-:Y:S02]  /*0310*/  ISETP.GE.AND P4, PT, R9.reuse, UR7, PT ;  /* 0x0000000709007c0c */ /* 0x040fe4000bf86270 */
[----:B------:R-:W-:Y:S01]  /*0320*/  ISETP.LT.OR P5, PT, R8, RZ, P5 ;  /* 0x000000ff0800720c */ /* 0x000fe20002fa1670 */
[----:B------:R-:W1:Y:S01]  /*0330*/  @!P1 LDC.64 R20, c[0x0][0x380] ;  /* 0x0000e000ff149b82 */ /* 0x000e620000000a00 */
[----:B------:R-:W-:-:S07]  /*0340*/  ISETP.LT.OR P4, PT, R9, RZ, P4 ;  /* 0x000000ff0900720c */ /* 0x000fce0002781670 */
[----:B------:R-:W3:Y:S08]  /*0350*/  @!P2 LDC.64 R18, c[0x0][0x380] ;  /* 0x0000e000ff12ab82 */ /* 0x000ef00000000a00 */
[----:B------:R-:W4:Y:S01]  /*0360*/  @!P5 LDC.64 R12, c[0x0][0x380] ;  /* 0x0000e000ff0cdb82 */ /* 0x000f220000000a00 */
[----:B0-----:R-:W-:-:S06]  /*0370*/  @!P0 IMAD.WIDE.U32 R22, R15, 0x4, R22 ;  /* 0x000000040f168825 */ /* 0x001fcc00078e0016 */
[----:B------:R-:W5:Y:S01]  /*0380*/  @!P0 LDG.E R23, desc[UR8][R22.64] ;  /* 0x0000000816178981 */ /* 0x000f62000c1e1900 */
[----:B------:R-:W0:Y:S01]  /*0390*/  @!P4 LDC.64 R16, c[0x0][0x380] ;  /* 0x0000e000ff10cb82 */ /* 0x000e220000000a00 */
[----:B-1----:R-:W-:-:S06]  /*03a0*/  @!P1 IMAD.WIDE.U32 R20, R29, 0x4, R20 ;  /* 0x000000041d149825 */ /* 0x002fcc00078e0014 */
[----:B------:R-:W5:Y:S01]  /*03b0*/  @!P1 LDG.E R21, desc[UR8][R20.64] ;  /* 0x0000000814159981 */ /* 0x000f62000c1e1900 */
[----:B---3--:R-:W-:-:S06]  /*03c0*/  @!P2 IMAD.WIDE.U32 R18, R27, 0x4, R18 ;  /* 0x000000041b12a825 */ /* 0x008fcc00078e0012 */
[----:B------:R1:W3:Y:S01]  /*03d0*/  @!P2 LDG.E R19, desc[UR8][R18.64] ;  /* 0x000000081213a981 */ /* 0x0002e2000c1e1900 */
[----:B----4-:R-:W-:-:S06]  /*03e0*/  @!P5 IMAD.WIDE.U32 R12, R8, 0x4, R12 ;  /* 0x00000004080cd825 */ /* 0x010fcc00078e000c */
[----:B------:R-:W4:Y:S01]  /*03f0*/  @!P5 LDG.E R13, desc[UR8][R12.64] ;  /* 0x000000080c0dd981 */ /* 0x000f22000c1e1900 */
[----:B0-----:R-:W-:-:S06]  /*0400*/  @!P4 IMAD.WIDE.U32 R16, R9, 0x4, R16 ;  /* 0x000000040910c825 */ /* 0x001fcc00078e0010 */
[----:B------:R-:W4:Y:S01]  /*0410*/  @!P4 LDG.E R17, desc[UR8][R16.64] ;  /* 0x000000081011c981 */ /* 0x000f22000c1e1900 */
[----:B--2---:R-:W-:Y:S01]  /*0420*/  @!P6 IMAD R0, R11, R10, R0 ;  /* 0x0000000a0b00e224 */ /* 0x004fe200078e0200 */
[C---:B------:R-:W-:Y:S01]  /*0430*/  ISETP.GE.AND P6, PT, R25.reuse, UR7, PT ;  /* 0x0000000719007c0c */ /* 0x040fe2000bfc6270 */
[----:B------:R-:W0:Y:S03]  /*0440*/  @!P3 LDC.64 R10, c[0x0][0x380] ;  /* 0x0000e000ff0abb82 */ /* 0x000e260000000a00 */
[----:B------:R-:W-:-:S13]  /*0450*/  ISETP.LT.OR P6, PT, R25, RZ, P6 ;  /* 0x000000ff1900720c */ /* 0x000fda00037c1670 */
[----:B------:R-:W2:Y:S01]  /*0460*/  @!P6 LDC.64 R14, c[0x0][0x380] ;  /* 0x0000e000ff0eeb82 */ /* 0x000ea20000000a00 */
[----:B0-----:R-:W-:-:S06]  /*0470*/  @!P3 IMAD.WIDE.U32 R10, R6, 0x4, R10 ;  /* 0x00000004060ab825 */ /* 0x001fcc00078e000a */
[----:B------:R0:W4:Y:S01]  /*0480*/  @!P3 LDG.E R11, desc[UR8][R10.64] ;  /* 0x000000080a0bb981 */ /* 0x000122000c1e1900 */
[----:B--2---:R-:W-:-:S06]  /*0490*/  @!P6 IMAD.WIDE.U32 R14, R25, 0x4, R14 ;  /* 0x00000004190ee825 */ /* 0x004fcc00078e000e */
[----:B------:R-:W2:Y:S01]  /*04a0*/  @!P6 LDG.E R15, desc[UR8][R14.64] ;  /* 0x000000080e0fe981 */ /* 0x000ea2000c1e1900 */
[----:B------:R-:W5:Y:S08]  /*04b0*/  @!P0 LDC R6, c[0x3][R5+0x4] ;  /* 0x00c0010005068b82 */ /* 0x000f700000000800 */
[----:B------:R-:W3:Y:S08]  /*04c0*/  @!P1 LDC R8, c[0x3][R5+0x8] ;  /* 0x00c0020005089b82 */ /* 0x000ef00000000800 */
[----:B------:R-:W3:Y:S08]  /*04d0*/  @!P2 LDC R9, c[0x3][R5+0xc] ;  /* 0x00c003000509ab82 */ /* 0x000ef00000000800 */
[----:B-1----:R-:W4:Y:S01]  /*04e0*/  @!P3 LDC R18, c[0x3][R5+0x10] ;  /* 0x00c004000512bb82 */ /* 0x002f220000000800 */
[----:B-----5:R-:W-:-:S07]  /*04f0*/  @!P0 IMAD R0, R23, R6, R0 ;  /* 0x0000000617008224 */ /* 0x020fce00078e0200 */
[----:B------:R-:W1:Y:S08]  /*0500*/  @!P5 LDC R20, c[0x3][R5+0x14] ;  /* 0x00c005000514db82 */ /* 0x000e700000000800 */
[----:B0-----:R-:W0:Y:S01]  /*0510*/  @!P4 LDC R10, c[0x3][R5+0x18] ;  /* 0x00c00600050acb82 */ /* 0x001e220000000800 */
[----:B---3--:R-:W-:Y:S02]  /*0520*/  @!P1 IMAD R0, R21, R8, R0 ;  /* 0x0000000815009224 */ /* 0x008fe400078e0200 */
[----:B------:R-:W-:-:S05]  /*0530*/  VIADD R7, R7, 0x8 ;  /* 0x0000000807077836 */ /* 0x000fca0000000000 */
[----:B------:R-:W2:Y:S01]  /*0540*/  @!P6 LDC R6, c[0x3][R5+0x1c] ;  /* 0x00c007000506eb82 */ /* 0x000ea20000000800 */
[----:B------:R-:W-:Y:S01]  /*0550*/  @!P2 IMAD R0, R19, R9, R0 ;  /* 0x000000091300a224 */ /* 0x000fe200078e0200 */
[----:B------:R-:W-:-:S03]  /*0560*/  ISETP.NE.AND P0, PT, R7, R3, PT ;  /* 0x000000030700720c */ /* 0x000fc60003f05270 */
[----:B----4-:R-:W-:-:S04]  /*0570*/  @!P3 IMAD R0, R11, R18, R0 ;  /* 0x000000120b00b224 */ /* 0x010fc800078e0200 */
[----:B-1----:R-:W-:-:S04]  /*0580*/  @!P5 IMAD R0, R13, R20, R0 ;  /* 0x000000140d00d224 */ /* 0x002fc800078e0200 */
[----:B0-----:R-:W-:-:S04]  /*0590*/  @!P4 IMAD R0, R17, R10, R0 ;  /* 0x0000000a1100c224 */ /* 0x001fc800078e0200 */
[----:B--2---:R-:W-:Y:S01]  /*05a0*/  @!P6 IMAD R0, R15, R6, R0 ;  /* 0x000000060f00e224 */ /* 0x004fe200078e0200 */
[----:B------:R-:W-:Y:S06]  /*05b0*/  @P0 BRA `(.L_x_8) ;  /* 0xfffffff800f00947 */ /* 0x000fec000383ffff */
.L_x_7:
[----:B------:R-:W-:Y:S05]  /*05c0*/  BRA.U !UP1, `(.L_x_6) ;  /* 0x0000000509387547 */ /* 0x000fea000b800000 */
[----:B------:R-:W0:Y:S01]  /*05d0*/  LDCU UR4, c[0x0][0x390] ;  /* 0x00007200ff0477ac */ /* 0x000e220008000800 */
[----:B------:R-:W-:Y:S02]  /*05e0*/  UISETP.GE.U32.AND UP0, UPT, UR6, 0x4, UPT ;  /* 0x000000040600788c */ /* 0x000fe4000bf06070 */
[----:B0-----:R-:W-:-:S04]  /*05f0*/  ULOP3.LUT UR5, UR4, 0x3, URZ, 0xc0, !UPT ;  /* 0x0000000304057892 */ /* 0x001fc8000f8ec0ff */
[----:B------:R-:W-:-:S03]  /*0600*/  UISETP.NE.AND UP1, UPT, UR5, URZ, UPT ;  /* 0x000000ff0500728c */ /* 0x000fc6000bf25270 */
[----:B------:R-:W-:Y:S08]  /*0610*/  BRA.U !UP0, `(.L_x_9) ;  /* 0x00000001088c7547 */ /* 0x000ff0000b800000 */
[----:B------:R-:W0:Y:S01]  /*0620*/  LDCU UR6, c[0x0][0x394] ;  /* 0x00007280ff0677ac */ /* 0x000e220008000800 */
[----:B------:R-:W-:-:S04]  /*0630*/  IADD3 R5, PT, PT, R4, R3, RZ ;  /* 0x0000000304057210 */ /* 0x000fc80007ffe0ff */
[C---:B------:R-:W-:Y:S01]  /*0640*/  IADD3 R17, PT, PT, R5.reuse, 0x2, RZ ;  /* 0x0000000205117810 */ /* 0x040fe20007ffe0ff */
[C---:B------:R-:W-:Y:S02]  /*0650*/  VIADD R15, R5.reuse, 0x1 ;  /* 0x00000001050f7836 */ /* 0x040fe40000000000 */
[C---:B------:R-:W-:Y:S01]  /*0660*/  VIADD R19, R5.reuse, 0x3 ;  /* 0x0000000305137836 */ /* 0x040fe20000000000 */
[----:B0-----:R-:W-:Y:S02]  /*0670*/  ISETP.GE.AND P0, PT, R5, UR6, PT ;  /* 0x0000000605007c0c */ /* 0x001fe4000bf06270 */
[----:B------:R-:W-:Y:S02]  /*0680*/  ISETP.GE.AND P1, PT, R15, UR6, PT ;  /* 0x000000060f007c0c */ /* 0x000fe4000bf26270 */
[----:B------:R-:W-:Y:S02]  /*0690*/  ISETP.LT.OR P0, PT, R5, RZ, P0 ;  /* 0x000000ff0500720c */ /* 0x000fe40000701670 */
[----:B------:R-:W-:-:S02]  /*06a0*/  ISETP.GE.AND P2, PT, R17, UR6, PT ;  /* 0x0000000611007c0c */ /* 0x000fc4000bf46270 */
[----:B------:R-:W-:Y:S02]  /*06b0*/  ISETP.LT.OR P1, PT, R15, RZ, P1 ;  /* 0x000000ff0f00720c */ /* 0x000fe40000f21670 */
[----:B------:R-:W-:Y:S02]  /*06c0*/  ISETP.GE.AND P3, PT, R19, UR6, PT ;  /* 0x0000000613007c0c */ /* 0x000fe4000bf66270 */
[----:B------:R-:W-:Y:S02]  /*06d0*/  ISETP.LT.OR P2, PT, R17, RZ, P2 ;  /* 0x000000ff1100720c */ /* 0x000fe40001741670 */
[----:B------:R-:W-:-:S03]  /*06e0*/  ISETP.LT.OR P3, PT, R19, RZ, P3 ;  /* 0x000000ff1300720c */ /* 0x000fc60001f61670 */
[----:B------:R-:W0:Y:S08]  /*06f0*/  @!P0 LDC.64 R10, c[0x0][0x380] ;  /* 0x0000e000ff0a8b82 */ /* 0x000e300000000a00 */
[----:B------:R-:W1:Y:S08]  /*0700*/  @!P1 LDC.64 R12, c[0x0][0x380] ;  /* 0x0000e000ff0c9b82 */ /* 0x000e700000000a00 */
[----:B------:R-:W2:Y:S08]  /*0710*/  @!P2 LDC.64 R8, c[0x0][0x380] ;  /* 0x0000e000ff08ab82 */ /* 0x000eb00000000a00 */
[----:B------:R-:W3:Y:S01]  /*0720*/  @!P3 LDC.64 R6, c[0x0][0x380] ;  /* 0x0000e000ff06bb82 */ /* 0x000ee20000000a00 */
[----:B0-----:R-:W-:-:S06]  /*0730*/  @!P0 IMAD.WIDE.U32 R10, R5, 0x4, R10 ;  /* 0x00000004050a8825 */ /* 0x001fcc00078e000a */
[----:B------:R-:W4:Y:S01]  /*0740*/  @!P0 LDG.E R11, desc[UR8][R10.64] ;  /* 0x000000080a0b8981 */ /* 0x000f22000c1e1900 */
[----:B-1----:R-:W-:-:S06]  /*0750*/  @!P1 IMAD.WIDE.U32 R12, R15, 0x4, R12 ;  /* 0x000000040f0c9825 */ /* 0x002fcc00078e000c */
[----:B------:R-:W5:Y:S01]  /*0760*/  @!P1 LDG.E R13, desc[UR8][R12.64] ;  /* 0x000000080c0d9981 */ /* 0x000f62000c1e1900 */
[----:B--2---:R-:W-:-:S06]  /*0770*/  @!P2 IMAD.WIDE.U32 R8, R17, 0x4, R8 ;  /* 0x000000041108a825 */ /* 0x004fcc00078e0008 */
[----:B------:R-:W2:Y:S01]  /*0780*/  @!P2 LDG.E R9, desc[UR8][R8.64] ;  /* 0x000000080809a981 */ /* 0x000ea2000c1e1900 */
[----:B---3--:R-:W-:-:S06]  /*0790*/  @!P3 IMAD.WIDE.U32 R6, R19, 0x4, R6 ;  /* 0x000000041306b825 */ /* 0x008fcc00078e0006 */
[----:B------:R-:W3:Y:S01]  /*07a0*/  @!P3 LDG.E R7, desc[UR8][R6.64] ;  /* 0x000000080607b981 */ /* 0x000ee2000c1e1900 */
[----:B------:R-:W-:-:S04]  /*07b0*/  SHF.L.U32 R5, R3, 0x2, RZ ;  /* 0x0000000203057819 */ /* 0x000fc800000006ff */
[----:B------:R-:W4:Y:S08]  /*07c0*/  @!P0 LDC R14, c[0x3][R5] ;  /* 0x00c00000050e8b82 */ /* 0x000f300000000800 */
[----:B------:R-:W5:Y:S08]  /*07d0*/  @!P1 LDC R15, c[0x3][R5+0x4] ;  /* 0x00c00100050f9b82 */ /* 0x000f700000000800 */
[----:B------:R-:W2:Y:S08]  /*07e0*/  @!P2 LDC R16, c[0x3][R5+0x8] ;  /* 0x00c002000510ab82 */ /* 0x000eb00000000800 */
[----:B------:R-:W3:Y:S01]  /*07f0*/  @!P3 LDC R17, c[0x3][R5+0xc] ;  /* 0x00c003000511bb82 */ /* 0x000ee20000000800 */
[----:B------:R-:W-:-:S02]  /*0800*/  VIADD R3, R3, 0x4 ;  /* 0x0000000403037836 */ /* 0x000fc40000000000 */
[----:B----4-:R-:W-:-:S04]  /*0810*/  @!P0 IMAD R0, R11, R14, R0 ;  /* 0x0000000e0b008224 */ /* 0x010fc800078e0200 */
[----:B-----5:R-:W-:-:S04]  /*0820*/  @!P1 IMAD R0, R13, R15, R0 ;  /* 0x0000000f0d009224 */ /* 0x020fc800078e0200 */
[----:B--2---:R-:W-:-:S04]  /*0830*/  @!P2 IMAD R0, R9, R16, R0 ;  /* 0x000000100900a224 */ /* 0x004fc800078e0200 */
[----:B---3--:R-:W-:-:S07]  /*0840*/  @!P3 IMAD R0, R7, R17, R0 ;  /* 0x000000110700b224 */ /* 0x008fce00078e0200 */
.L_x_9:
[----:B------:R-:W-:Y:S05]  /*0850*/  BRA.U !UP1, `(.L_x_6) ;  /* 0x0000000109947547 */ /* 0x000fea000b800000 */
[----:B------:R-:W-:Y:S02]  /*0860*/  UISETP.NE.AND UP0, UPT, UR5, 0x1, UPT ;  /* 0x000000010500788c */ /* 0x000fe4000bf05270 */
[----:B------:R-:W-:-:S04]  /*0870*/  ULOP3.LUT UR4, UR4, 0x1, URZ, 0xc0, !UPT ;  /* 0x0000000104047892 */ /* 0x000fc8000f8ec0ff */
[----:B------:R-:W-:-:S03]  /*0880*/  UISETP.NE.U32.AND UP1, UPT, UR4, 0x1, UPT ;  /* 0x000000010400788c */ /* 0x000fc6000bf25070 */
[----:B------:R-:W-:Y:S08]  /*0890*/  BRA.U !UP0, `(.L_x_10) ;  /* 0x00000001084c7547 */ /* 0x000ff0000b800000 */
[----:B------:R-:W0:Y:S01]  /*08a0*/  LDCU UR4, c[0x0][0x394] ;  /* 0x00007280ff0477ac */ /* 0x000e220008000800 */
[----:B------:R-:W-:-:S05]  /*08b0*/  IADD3 R11, PT, PT, R4, R3, RZ ;  /* 0x00000003040b7210 */ /* 0x000fca0007ffe0ff */
[C---:B------:R-:W-:Y:S01]  /*08c0*/  VIADD R5, R11.reuse, 0x1 ;  /* 0x000000010b057836 */ /* 0x040fe20000000000 */
[----:B0-----:R-:W-:-:S04]  /*08d0*/  ISETP.GE.AND P0, PT, R11, UR4, PT ;  /* 0x000000040b007c0c */ /* 0x001fc8000bf06270 */
[----:B------:R-:W-:Y:S02]  /*08e0*/  ISETP.GE.AND P1, PT, R5, UR4, PT ;  /* 0x0000000405007c0c */ /* 0x000fe4000bf26270 */
[----:B------:R-:W-:Y:S02]  /*08f0*/  ISETP.LT.OR P0, PT, R11, RZ, P0 ;  /* 0x000000ff0b00720c */ /* 0x000fe40000701670 */
[----:B------:R-:W-:-:S11]  /*0900*/  ISETP.LT.OR P1, PT, R5, RZ, P1 ;  /* 0x000000ff0500720c */ /* 0x000fd60000f21670 */
[----:B------:R-:W0:Y:S08]  /*0910*/  @!P0 LDC.64 R6, c[0x0][0x380] ;  /* 0x0000e000ff068b82 */ /* 0x000e300000000a00 */
[----:B------:R-:W1:Y:S01]  /*0920*/  @!P1 LDC.64 R8, c[0x0][0x380] ;  /* 0x0000e000ff089b82 */ /* 0x000e620000000a00 */
[----:B0-----:R-:W-:-:S06]  /*0930*/  @!P0 IMAD.WIDE.U32 R6, R11, 0x4, R6 ;  /* 0x000000040b068825 */ /* 0x001fcc00078e0006 */
[----:B------:R-:W2:Y:S01]  /*0940*/  @!P0 LDG.E R7, desc[UR8][R6.64] ;  /* 0x0000000806078981 */ /* 0x000ea2000c1e1900 */
[----:B-1----:R-:W-:-:S06]  /*0950*/  @!P1 IMAD.WIDE.U32 R8, R5, 0x4, R8 ;  /* 0x0000000405089825 */ /* 0x002fcc00078e0008 */
[----:B------:R-:W3:Y:S01]  /*0960*/  @!P1 LDG.E R9, desc[UR8][R8.64] ;  /* 0x0000000808099981 */ /* 0x000ee2000c1e1900 */
[----:B------:R-:W-:-:S04]  /*0970*/  SHF.L.U32 R11, R3, 0x2, RZ ;  /* 0x00000002030b7819 */ /* 0x000fc800000006ff */
[----:B------:R-:W2:Y:S08]  /*0980*/  @!P0 LDC R5, c[0x3][R11] ;  /* 0x00c000000b058b82 */ /* 0x000eb00000000800 */
[----:B------:R-:W3:Y:S01]  /*0990*/  @!P1 LDC R10, c[0x3][R11+0x4] ;  /* 0x00c001000b0a9b82 */ /* 0x000ee20000000800 */
[----:B------:R-:W-:Y:S02]  /*09a0*/  VIADD R3, R3, 0x2 ;  /* 0x0000000203037836 */ /* 0x000fe40000000000 */
[----:B--2---:R-:W-:-:S04]  /*09b0*/  @!P0 IMAD R0, R7, R5, R0 ;  /* 0x0000000507008224 */ /* 0x004fc800078e0200 */
[----:B---3--:R-:W-:-:S07]  /*09c0*/  @!P1 IMAD R0, R9, R10, R0 ;  /* 0x0000000a09009224 */ /* 0x008fce00078e0200 */
.L_x_10:
[----:B------:R-:W-:Y:S05]  /*09d0*/  BRA.U UP1, `(.L_x_6) ;  /* 0x0000000101347547 */ /* 0x000fea000b800000 */
[----:B------:R-:W0:Y:S01]  /*09e0*/  LDCU UR4, c[0x0][0x394] ;  /* 0x00007280ff0477ac */ /* 0x000e220008000800 */
[----:B------:R-:W-:Y:S01]  /*09f0*/  IADD3 R7, PT, PT, R4, R3, RZ ;  /* 0x0000000304077210 */ /* 0x000fe20007ffe0ff */
[----:B------:R-:W-:Y:S03]  /*0a00*/  BSSY.RECONVERGENT B0, `(.L_x_6) ;  /* 0x000000a000007945 */ /* 0x000fe60003800200 */
[----:B0-----:R-:W-:-:S04]  /*0a10*/  ISETP.GE.AND P0, PT, R7, UR4, PT ;  /* 0x0000000407007c0c */ /* 0x001fc8000bf06270 */
[----:B------:R-:W-:-:S13]  /*0a20*/  ISETP.LT.OR P0, PT, R7, RZ, P0 ;  /* 0x000000ff0700720c */ /* 0x000fda0000701670 */
[----:B------:R-:W-:Y:S05]  /*0a30*/  @P0 BRA `(.L_x_11) ;  /* 0x0000000000180947 */ /* 0x000fea0003800000 */
[----:B------:R-:W0:Y:S02]  /*0a40*/  LDC.64 R4, c[0x0][0x380] ;  /* 0x0000e000ff047b82 */ /* 0x000e240000000a00 */
[----:B0-----:R-:W-:-:S06]  /*0a50*/  IMAD.WIDE.U32 R4, R7, 0x4, R4 ;  /* 0x0000000407047825 */ /* 0x001fcc00078e0004 */
[----:B------:R-:W2:Y:S01]  /*0a60*/  LDG.E R5, desc[UR8][R4.64] ;  /* 0x0000000804057981 */ /* 0x000ea2000c1e1900 */
[----:B------:R-:W-:-:S06]  /*0a70*/  IMAD.SHL.U32 R3, R3, 0x4, RZ ;  /* 0x0000000403037824 */ /* 0x000fcc00078e00ff */
[----:B------:R-:W2:Y:S02]  /*0a80*/  LDC R3, c[0x3][R3] ;  /* 0x00c0000003037b82 */ /* 0x000ea40000000800 */
[----:B--2---:R-:W-:-:S07]  /*0a90*/  IMAD R0, R5, R3, R0 ;  /* 0x0000000305007224 */ /* 0x004fce00078e0200 */
.L_x_11:
[----:B------:R-:W-:Y:S05]  /*0aa0*/  BSYNC.RECONVERGENT B0 ;  /* 0x0000000000007941 */ /* 0x000fea0003800200 */
.L_x_6:
[----:B------:R-:W0:Y:S02]  /*0ab0*/  LDC.64 R4, c[0x0][0x388] ;  /* 0x0000e200ff047b82 */ /* 0x000e240000000a00 */
[----:B0-----:R-:W-:-:S05]  /*0ac0*/  IMAD.WIDE R2, R2, 0x4, R4 ;  /* 0x0000000402027825 */ /* 0x001fca00078e0204 */
[----:B------:R-:W-:Y:S01]  /*0ad0*/  STG.E desc[UR8][R2.64], R0 ;  /* 0x0000000002007986 */ /* 0x000fe2000c101908 */
[----:B------:R-:W-:Y:S05]  /*0ae0*/  EXIT ;  /* 0x000000000000794d */ /* 0x000fea0003800000 */
.L_x_12:
        /* <DEDUP_REMOVED lines=9> */
.L_x_14:


//--------------------- .nv.shared._Z25kernel_1d_conv_shared_memPiS_ii --------------------------
	.section	.nv.shared._Z25kernel_1d_conv_shared_memPiS_ii,"aw",@nobits
	.sectionflags	@""
	.align	16
	.zero		1024


//--------------------- .nv.shared.reserved.0     --------------------------
	.section	.nv.shared.reserved.0,"aw",@nobits
	.weak		__nv_reservedSMEM_offset_0_alias
	.size		__nv_reservedSMEM_offset_0_alias, 0, 64
	.other		__nv_reservedSMEM_offset_0_alias,@"STO_CUDA_RESERVED_SHARED STV_DEFAULT"
__nv_reservedSMEM_offset_0_alias:
	.zero		0
	.zero		64


//--------------------- .nv.shared._Z24kernel_1d_conv_const_memPiS_ii --------------------------
	.section	.nv.shared._Z24kernel_1d_conv_const_memPiS_ii,"aw",@nobits
	.sectionflags	@""
	.align	16
	.zero		1024


//--------------------- .nv.constant0._Z25kernel_1d_conv_shared_memPiS_ii --------------------------
	.section	.nv.constant0._Z25kernel_1d_conv_shared_memPiS_ii,"a",@progbits
	.sectionflags	@""
	.align	4
.nv.constant0._Z25kernel_1d_conv_shared_memPiS_ii:
	.zero		920


//--------------------- .nv.constant0._Z24kernel_1d_conv_const_memPiS_ii --------------------------
	.section	.nv.constant0._Z24kernel_1d_conv_const_memPiS_ii,"a",@progbits
	.sectionflags	@""
	.align	4
.nv.constant0._Z24kernel_1d_conv_const_memPiS_ii:
	.zero		920


//--------------------- SYMBOLS --------------------------

	.type		.nv.reservedSmem.offset0,@object
	.size		.nv.reservedSmem.offset0,0x4
	.type		.nv.reservedSmem.cap,@object
	.size		.nv.reservedSmem.cap,0x4
